//
// Generated by NVIDIA NVVM Compiler
//
// Compiler Build ID: CL-36424714
// Cuda compilation tools, release 13.0, V13.0.88
// Based on NVVM 20.0.0
//

.version 9.0
.target sm_100
.address_size 64

	// .globl	_Z15spmv_coo_normalPKiS0_PKdS2_Pdi
// _ZZ20spmv_coo_flat_kernelILj256EEvijPKiS1_PKdS3_PdPiS4_E4rows has been demoted
// _ZZ20spmv_coo_flat_kernelILj256EEvijPKiS1_PKdS3_PdPiS4_E4vals has been demoted
// _ZZ29spmv_coo_reduce_update_kernelILj256EEvjPKiPKdPdE4rows has been demoted
// _ZZ29spmv_coo_reduce_update_kernelILj256EEvjPKiPKdPdE4vals has been demoted

.visible .entry _Z15spmv_coo_normalPKiS0_PKdS2_Pdi(
	.param .u64 .ptr .align 1 _Z15spmv_coo_normalPKiS0_PKdS2_Pdi_param_0,
	.param .u64 .ptr .align 1 _Z15spmv_coo_normalPKiS0_PKdS2_Pdi_param_1,
	.param .u64 .ptr .align 1 _Z15spmv_coo_normalPKiS0_PKdS2_Pdi_param_2,
	.param .u64 .ptr .align 1 _Z15spmv_coo_normalPKiS0_PKdS2_Pdi_param_3,
	.param .u64 .ptr .align 1 _Z15spmv_coo_normalPKiS0_PKdS2_Pdi_param_4,
	.param .u32 _Z15spmv_coo_normalPKiS0_PKdS2_Pdi_param_5
)
{
	.reg .pred 	%p<3>;
	.reg .b32 	%r<13>;
	.reg .b64 	%rd<20>;
	.reg .b64 	%fd<5>;

	ld.param.u64 	%rd6, [_Z15spmv_coo_normalPKiS0_PKdS2_Pdi_param_0];
	ld.param.u64 	%rd7, [_Z15spmv_coo_normalPKiS0_PKdS2_Pdi_param_1];
	ld.param.u64 	%rd8, [_Z15spmv_coo_normalPKiS0_PKdS2_Pdi_param_2];
	ld.param.u64 	%rd9, [_Z15spmv_coo_normalPKiS0_PKdS2_Pdi_param_3];
	ld.param.u64 	%rd10, [_Z15spmv_coo_normalPKiS0_PKdS2_Pdi_param_4];
	ld.param.u32 	%r6, [_Z15spmv_coo_normalPKiS0_PKdS2_Pdi_param_5];
	mov.u32 	%r7, %ctaid.x;
	mov.u32 	%r1, %ntid.x;
	mov.u32 	%r8, %tid.x;
	mad.lo.s32 	%r12, %r7, %r1, %r8;
	setp.ge.s32 	%p1, %r12, %r6;
	@%p1 bra 	$L__BB0_3;
	mov.u32 	%r9, %nctaid.x;
	mul.lo.s32 	%r3, %r1, %r9;
	cvta.to.global.u64 	%rd1, %rd6;
	cvta.to.global.u64 	%rd2, %rd8;
	cvta.to.global.u64 	%rd3, %rd7;
	cvta.to.global.u64 	%rd4, %rd9;
	cvta.to.global.u64 	%rd5, %rd10;
$L__BB0_2:
	mul.wide.s32 	%rd11, %r12, 4;
	add.s64 	%rd12, %rd1, %rd11;
	ld.global.u32 	%r10, [%rd12];
	mul.wide.s32 	%rd13, %r10, 8;
	add.s64 	%rd14, %rd5, %rd13;
	mul.wide.s32 	%rd15, %r12, 8;
	add.s64 	%rd16, %rd2, %rd15;
	ld.global.f64 	%fd1, [%rd16];
	add.s64 	%rd17, %rd3, %rd11;
	ld.global.u32 	%r11, [%rd17];
	mul.wide.s32 	%rd18, %r11, 8;
	add.s64 	%rd19, %rd4, %rd18;
	ld.global.f64 	%fd2, [%rd19];
	mul.f64 	%fd3, %fd1, %fd2;
	atom.global.add.f64 	%fd4, [%rd14], %fd3;
	add.s32 	%r12, %r12, %r3;
	setp.lt.s32 	%p2, %r12, %r6;
	@%p2 bra 	$L__BB0_2;
$L__BB0_3:
	ret;

}
	// .globl	_Z20spmv_coo_flat_kernelILj256EEvijPKiS1_PKdS3_PdPiS4_
.visible .entry _Z20spmv_coo_flat_kernelILj256EEvijPKiS1_PKdS3_PdPiS4_(
	.param .u32 _Z20spmv_coo_flat_kernelILj256EEvijPKiS1_PKdS3_PdPiS4__param_0,
	.param .u32 _Z20spmv_coo_flat_kernelILj256EEvijPKiS1_PKdS3_PdPiS4__param_1,
	.param .u64 .ptr .align 1 _Z20spmv_coo_flat_kernelILj256EEvijPKiS1_PKdS3_PdPiS4__param_2,
	.param .u64 .ptr .align 1 _Z20spmv_coo_flat_kernelILj256EEvijPKiS1_PKdS3_PdPiS4__param_3,
	.param .u64 .ptr .align 1 _Z20spmv_coo_flat_kernelILj256EEvijPKiS1_PKdS3_PdPiS4__param_4,
	.param .u64 .ptr .align 1 _Z20spmv_coo_flat_kernelILj256EEvijPKiS1_PKdS3_PdPiS4__param_5,
	.param .u64 .ptr .align 1 _Z20spmv_coo_flat_kernelILj256EEvijPKiS1_PKdS3_PdPiS4__param_6,
	.param .u64 .ptr .align 1 _Z20spmv_coo_flat_kernelILj256EEvijPKiS1_PKdS3_PdPiS4__param_7,
	.param .u64 .ptr .align 1 _Z20spmv_coo_flat_kernelILj256EEvijPKiS1_PKdS3_PdPiS4__param_8
)
.maxntid 256
.minnctapersm 1
{
	.reg .pred 	%p<35>;
	.reg .b32 	%r<73>;
	.reg .b32 	%f<52>;
	.reg .b64 	%rd<59>;
	.reg .b64 	%fd<98>;
	// demoted variable
	.shared .align 4 .b8 _ZZ20spmv_coo_flat_kernelILj256EEvijPKiS1_PKdS3_PdPiS4_E4rows[1536];
	// demoted variable
	.shared .align 8 .b8 _ZZ20spmv_coo_flat_kernelILj256EEvijPKiS1_PKdS3_PdPiS4_E4vals[2048];
	ld.param.u32 	%r17, [_Z20spmv_coo_flat_kernelILj256EEvijPKiS1_PKdS3_PdPiS4__param_0];
	ld.param.u32 	%r18, [_Z20spmv_coo_flat_kernelILj256EEvijPKiS1_PKdS3_PdPiS4__param_1];
	ld.param.u64 	%rd14, [_Z20spmv_coo_flat_kernelILj256EEvijPKiS1_PKdS3_PdPiS4__param_2];
	ld.param.u64 	%rd15, [_Z20spmv_coo_flat_kernelILj256EEvijPKiS1_PKdS3_PdPiS4__param_3];
	ld.param.u64 	%rd16, [_Z20spmv_coo_flat_kernelILj256EEvijPKiS1_PKdS3_PdPiS4__param_4];
	ld.param.u64 	%rd17, [_Z20spmv_coo_flat_kernelILj256EEvijPKiS1_PKdS3_PdPiS4__param_5];
	ld.param.u64 	%rd18, [_Z20spmv_coo_flat_kernelILj256EEvijPKiS1_PKdS3_PdPiS4__param_6];
	ld.param.u64 	%rd12, [_Z20spmv_coo_flat_kernelILj256EEvijPKiS1_PKdS3_PdPiS4__param_7];
	ld.param.u64 	%rd13, [_Z20spmv_coo_flat_kernelILj256EEvijPKiS1_PKdS3_PdPiS4__param_8];
	cvta.to.global.u64 	%rd1, %rd18;
	cvta.to.global.u64 	%rd2, %rd17;
	cvta.to.global.u64 	%rd3, %rd15;
	cvta.to.global.u64 	%rd4, %rd16;
	cvta.to.global.u64 	%rd5, %rd14;
	mov.u32 	%r19, %ctaid.x;
	shl.b32 	%r20, %r19, 8;
	mov.u32 	%r1, %tid.x;
	or.b32  	%r21, %r20, %r1;
	and.b32  	%r2, %r1, 31;
	shr.s32 	%r22, %r20, 31;
	shr.u32 	%r23, %r22, 27;
	add.s32 	%r24, %r21, %r23;
	shr.s32 	%r3, %r24, 5;
	mul.lo.s32 	%r4, %r3, %r18;
	add.s32 	%r25, %r4, %r18;
	min.u32 	%r5, %r25, %r17;
	shr.u32 	%r26, %r1, 1;
	and.b32  	%r27, %r26, 112;
	add.s32 	%r28, %r27, %r1;
	shl.b32 	%r29, %r28, 2;
	mov.u32 	%r30, _ZZ20spmv_coo_flat_kernelILj256EEvijPKiS1_PKdS3_PdPiS4_E4rows;
	add.s32 	%r31, %r29, %r30;
	add.s32 	%r6, %r31, 64;
	mov.b32 	%r32, -1;
	st.volatile.shared.u32 	[%r31], %r32;
	setp.ge.s32 	%p1, %r4, %r5;
	@%p1 bra 	$L__BB1_61;
	setp.ne.s32 	%p2, %r2, 31;
	shl.b32 	%r33, %r1, 3;
	mov.u32 	%r34, _ZZ20spmv_coo_flat_kernelILj256EEvijPKiS1_PKdS3_PdPiS4_E4vals;
	add.s32 	%r7, %r34, %r33;
	@%p2 bra 	$L__BB1_3;
	mul.wide.s32 	%rd19, %r4, 4;
	add.s64 	%rd20, %rd5, %rd19;
	ld.global.u32 	%r35, [%rd20];
	st.volatile.shared.u32 	[%r6], %r35;
	mov.b64 	%rd21, 0;
	st.volatile.shared.u64 	[%r7], %rd21;
$L__BB1_3:
	add.s32 	%r71, %r4, %r2;
	setp.ge.s32 	%p3, %r71, %r5;
	@%p3 bra 	$L__BB1_59;
	add.s32 	%r9, %r71, 32;
	max.s32 	%r36, %r5, %r9;
	not.b32 	%r37, %r4;
	add.s32 	%r38, %r36, %r37;
	sub.s32 	%r10, %r38, %r2;
	and.b32  	%r39, %r10, 32;
	setp.ne.s32 	%p4, %r39, 0;
	@%p4 bra 	$L__BB1_22;
	setp.ne.s32 	%p5, %r2, 0;
	mul.wide.s32 	%rd22, %r71, 4;
	add.s64 	%rd23, %rd5, %rd22;
	ld.global.u32 	%r11, [%rd23];
	mul.wide.s32 	%rd24, %r71, 8;
	add.s64 	%rd25, %rd4, %rd24;
	ld.global.f64 	%fd4, [%rd25];
	add.s64 	%rd26, %rd3, %rd22;
	ld.global.u32 	%r40, [%rd26];
	mul.wide.s32 	%rd27, %r40, 8;
	add.s64 	%rd28, %rd2, %rd27;
	ld.global.f64 	%fd5, [%rd28];
	mul.f64 	%fd6, %fd4, %fd5;
	cvt.rn.f32.f64 	%f37, %fd6;
	@%p5 bra 	$L__BB1_9;
	ld.volatile.shared.u32 	%r41, [%r6+124];
	setp.eq.s32 	%p6, %r11, %r41;
	@%p6 bra 	$L__BB1_8;
	ld.volatile.shared.u32 	%r42, [%r6+124];
	mul.wide.s32 	%rd29, %r42, 8;
	add.s64 	%rd30, %rd1, %rd29;
	ld.global.f64 	%fd7, [%rd30];
	ld.volatile.shared.f64 	%fd8, [%r7+248];
	add.f64 	%fd9, %fd7, %fd8;
	ld.volatile.shared.u32 	%r43, [%r6+124];
	mul.wide.s32 	%rd31, %r43, 8;
	add.s64 	%rd32, %rd1, %rd31;
	st.global.f64 	[%rd32], %fd9;
	bra.uni 	$L__BB1_9;
$L__BB1_8:
	cvt.f64.f32 	%fd10, %f37;
	ld.volatile.shared.f64 	%fd11, [%r7+248];
	add.f64 	%fd12, %fd11, %fd10;
	cvt.rn.f32.f64 	%f37, %fd12;
$L__BB1_9:
	st.volatile.shared.u32 	[%r6], %r11;
	cvt.f64.f32 	%fd1, %f37;
	st.volatile.shared.f64 	[%r7], %fd1;
	ld.volatile.shared.u32 	%r44, [%r6+-4];
	setp.ne.s32 	%p7, %r11, %r44;
	@%p7 bra 	$L__BB1_11;
	ld.volatile.shared.f64 	%fd13, [%r7+-8];
	add.f64 	%fd14, %fd13, %fd1;
	cvt.rn.f32.f64 	%f37, %fd14;
	cvt.f64.f32 	%fd15, %f37;
	st.volatile.shared.f64 	[%r7], %fd15;
$L__BB1_11:
	ld.volatile.shared.u32 	%r45, [%r6+-8];
	setp.ne.s32 	%p8, %r11, %r45;
	@%p8 bra 	$L__BB1_13;
	cvt.f64.f32 	%fd16, %f37;
	ld.volatile.shared.f64 	%fd17, [%r7+-16];
	add.f64 	%fd18, %fd17, %fd16;
	cvt.rn.f32.f64 	%f37, %fd18;
	cvt.f64.f32 	%fd19, %f37;
	st.volatile.shared.f64 	[%r7], %fd19;
$L__BB1_13:
	ld.volatile.shared.u32 	%r46, [%r6+-16];
	setp.ne.s32 	%p9, %r11, %r46;
	@%p9 bra 	$L__BB1_15;
	cvt.f64.f32 	%fd20, %f37;
	ld.volatile.shared.f64 	%fd21, [%r7+-32];
	add.f64 	%fd22, %fd21, %fd20;
	cvt.rn.f32.f64 	%f37, %fd22;
	cvt.f64.f32 	%fd23, %f37;
	st.volatile.shared.f64 	[%r7], %fd23;
$L__BB1_15:
	ld.volatile.shared.u32 	%r47, [%r6+-32];
	setp.ne.s32 	%p10, %r11, %r47;
	@%p10 bra 	$L__BB1_17;
	cvt.f64.f32 	%fd24, %f37;
	ld.volatile.shared.f64 	%fd25, [%r7+-64];
	add.f64 	%fd26, %fd25, %fd24;
	cvt.rn.f32.f64 	%f37, %fd26;
	cvt.f64.f32 	%fd27, %f37;
	st.volatile.shared.f64 	[%r7], %fd27;
$L__BB1_17:
	ld.volatile.shared.u32 	%r48, [%r6+-64];
	setp.ne.s32 	%p11, %r11, %r48;
	@%p11 bra 	$L__BB1_19;
	cvt.f64.f32 	%fd28, %f37;
	ld.volatile.shared.f64 	%fd29, [%r7+-128];
	add.f64 	%fd30, %fd29, %fd28;
	cvt.rn.f32.f64 	%f34, %fd30;
	cvt.f64.f32 	%fd31, %f34;
	st.volatile.shared.f64 	[%r7], %fd31;
$L__BB1_19:
	setp.eq.s32 	%p12, %r2, 31;
	mov.u32 	%r71, %r9;
	@%p12 bra 	$L__BB1_22;
	ld.volatile.shared.u32 	%r49, [%r6+4];
	setp.eq.s32 	%p13, %r11, %r49;
	mov.u32 	%r71, %r9;
	@%p13 bra 	$L__BB1_22;
	mul.wide.s32 	%rd33, %r11, 8;
	add.s64 	%rd34, %rd1, %rd33;
	ld.global.f64 	%fd32, [%rd34];
	ld.volatile.shared.f64 	%fd33, [%r7];
	add.f64 	%fd34, %fd32, %fd33;
	st.global.f64 	[%rd34], %fd34;
	mov.u32 	%r71, %r9;
$L__BB1_22:
	setp.lt.u32 	%p14, %r10, 32;
	@%p14 bra 	$L__BB1_59;
	add.s64 	%rd6, %rd3, 128;
	add.s64 	%rd7, %rd4, 256;
	add.s64 	%rd8, %rd5, 128;
$L__BB1_24:
	setp.ne.s32 	%p15, %r2, 0;
	mul.wide.s32 	%rd35, %r71, 4;
	add.s64 	%rd9, %rd6, %rd35;
	mul.wide.s32 	%rd36, %r71, 8;
	add.s64 	%rd10, %rd7, %rd36;
	add.s64 	%rd11, %rd8, %rd35;
	ld.global.u32 	%r14, [%rd11+-128];
	ld.global.f64 	%fd35, [%rd10+-256];
	ld.global.u32 	%r50, [%rd9+-128];
	mul.wide.s32 	%rd37, %r50, 8;
	add.s64 	%rd38, %rd2, %rd37;
	ld.global.f64 	%fd36, [%rd38];
	mul.f64 	%fd37, %fd35, %fd36;
	cvt.rn.f32.f64 	%f42, %fd37;
	@%p15 bra 	$L__BB1_28;
	ld.volatile.shared.u32 	%r51, [%r6+124];
	setp.ne.s32 	%p16, %r14, %r51;
	@%p16 bra 	$L__BB1_27;
	cvt.f64.f32 	%fd41, %f42;
	ld.volatile.shared.f64 	%fd42, [%r7+248];
	add.f64 	%fd43, %fd42, %fd41;
	cvt.rn.f32.f64 	%f42, %fd43;
	bra.uni 	$L__BB1_28;
$L__BB1_27:
	ld.volatile.shared.u32 	%r52, [%r6+124];
	mul.wide.s32 	%rd39, %r52, 8;
	add.s64 	%rd40, %rd1, %rd39;
	ld.global.f64 	%fd38, [%rd40];
	ld.volatile.shared.f64 	%fd39, [%r7+248];
	add.f64 	%fd40, %fd38, %fd39;
	ld.volatile.shared.u32 	%r53, [%r6+124];
	mul.wide.s32 	%rd41, %r53, 8;
	add.s64 	%rd42, %rd1, %rd41;
	st.global.f64 	[%rd42], %fd40;
$L__BB1_28:
	st.volatile.shared.u32 	[%r6], %r14;
	cvt.f64.f32 	%fd2, %f42;
	st.volatile.shared.f64 	[%r7], %fd2;
	ld.volatile.shared.u32 	%r54, [%r6+-4];
	setp.ne.s32 	%p17, %r14, %r54;
	@%p17 bra 	$L__BB1_30;
	ld.volatile.shared.f64 	%fd44, [%r7+-8];
	add.f64 	%fd45, %fd44, %fd2;
	cvt.rn.f32.f64 	%f42, %fd45;
	cvt.f64.f32 	%fd46, %f42;
	st.volatile.shared.f64 	[%r7], %fd46;
$L__BB1_30:
	ld.volatile.shared.u32 	%r55, [%r6+-8];
	setp.ne.s32 	%p18, %r14, %r55;
	@%p18 bra 	$L__BB1_32;
	cvt.f64.f32 	%fd47, %f42;
	ld.volatile.shared.f64 	%fd48, [%r7+-16];
	add.f64 	%fd49, %fd48, %fd47;
	cvt.rn.f32.f64 	%f42, %fd49;
	cvt.f64.f32 	%fd50, %f42;
	st.volatile.shared.f64 	[%r7], %fd50;
$L__BB1_32:
	ld.volatile.shared.u32 	%r56, [%r6+-16];
	setp.ne.s32 	%p19, %r14, %r56;
	@%p19 bra 	$L__BB1_34;
	cvt.f64.f32 	%fd51, %f42;
	ld.volatile.shared.f64 	%fd52, [%r7+-32];
	add.f64 	%fd53, %fd52, %fd51;
	cvt.rn.f32.f64 	%f42, %fd53;
	cvt.f64.f32 	%fd54, %f42;
	st.volatile.shared.f64 	[%r7], %fd54;
$L__BB1_34:
	ld.volatile.shared.u32 	%r57, [%r6+-32];
	setp.ne.s32 	%p20, %r14, %r57;
	@%p20 bra 	$L__BB1_36;
	cvt.f64.f32 	%fd55, %f42;
	ld.volatile.shared.f64 	%fd56, [%r7+-64];
	add.f64 	%fd57, %fd56, %fd55;
	cvt.rn.f32.f64 	%f42, %fd57;
	cvt.f64.f32 	%fd58, %f42;
	st.volatile.shared.f64 	[%r7], %fd58;
$L__BB1_36:
	ld.volatile.shared.u32 	%r58, [%r6+-64];
	setp.ne.s32 	%p21, %r14, %r58;
	@%p21 bra 	$L__BB1_38;
	cvt.f64.f32 	%fd59, %f42;
	ld.volatile.shared.f64 	%fd60, [%r7+-128];
	add.f64 	%fd61, %fd60, %fd59;
	cvt.rn.f32.f64 	%f35, %fd61;
	cvt.f64.f32 	%fd62, %f35;
	st.volatile.shared.f64 	[%r7], %fd62;
$L__BB1_38:
	setp.eq.s32 	%p22, %r2, 31;
	@%p22 bra 	$L__BB1_41;
	ld.volatile.shared.u32 	%r59, [%r6+4];
	setp.eq.s32 	%p23, %r14, %r59;
	@%p23 bra 	$L__BB1_41;
	mul.wide.s32 	%rd43, %r14, 8;
	add.s64 	%rd44, %rd1, %rd43;
	ld.global.f64 	%fd63, [%rd44];
	ld.volatile.shared.f64 	%fd64, [%r7];
	add.f64 	%fd65, %fd63, %fd64;
	st.global.f64 	[%rd44], %fd65;
$L__BB1_41:
	setp.ne.s32 	%p24, %r2, 0;
	ld.global.u32 	%r15, [%rd11];
	ld.global.f64 	%fd66, [%rd10];
	ld.global.u32 	%r60, [%rd9];
	mul.wide.s32 	%rd45, %r60, 8;
	add.s64 	%rd46, %rd2, %rd45;
	ld.global.f64 	%fd67, [%rd46];
	mul.f64 	%fd68, %fd66, %fd67;
	cvt.rn.f32.f64 	%f48, %fd68;
	@%p24 bra 	$L__BB1_45;
	ld.volatile.shared.u32 	%r61, [%r6+124];
	setp.eq.s32 	%p25, %r15, %r61;
	@%p25 bra 	$L__BB1_44;
	ld.volatile.shared.u32 	%r62, [%r6+124];
	mul.wide.s32 	%rd47, %r62, 8;
	add.s64 	%rd48, %rd1, %rd47;
	ld.global.f64 	%fd69, [%rd48];
	ld.volatile.shared.f64 	%fd70, [%r7+248];
	add.f64 	%fd71, %fd69, %fd70;
	ld.volatile.shared.u32 	%r63, [%r6+124];
	mul.wide.s32 	%rd49, %r63, 8;
	add.s64 	%rd50, %rd1, %rd49;
	st.global.f64 	[%rd50], %fd71;
	bra.uni 	$L__BB1_45;
$L__BB1_44:
	cvt.f64.f32 	%fd72, %f48;
	ld.volatile.shared.f64 	%fd73, [%r7+248];
	add.f64 	%fd74, %fd73, %fd72;
	cvt.rn.f32.f64 	%f48, %fd74;
$L__BB1_45:
	st.volatile.shared.u32 	[%r6], %r15;
	cvt.f64.f32 	%fd3, %f48;
	st.volatile.shared.f64 	[%r7], %fd3;
	ld.volatile.shared.u32 	%r64, [%r6+-4];
	setp.ne.s32 	%p26, %r15, %r64;
	@%p26 bra 	$L__BB1_47;
	ld.volatile.shared.f64 	%fd75, [%r7+-8];
	add.f64 	%fd76, %fd75, %fd3;
	cvt.rn.f32.f64 	%f48, %fd76;
	cvt.f64.f32 	%fd77, %f48;
	st.volatile.shared.f64 	[%r7], %fd77;
$L__BB1_47:
	ld.volatile.shared.u32 	%r65, [%r6+-8];
	setp.ne.s32 	%p27, %r15, %r65;
	@%p27 bra 	$L__BB1_49;
	cvt.f64.f32 	%fd78, %f48;
	ld.volatile.shared.f64 	%fd79, [%r7+-16];
	add.f64 	%fd80, %fd79, %fd78;
	cvt.rn.f32.f64 	%f48, %fd80;
	cvt.f64.f32 	%fd81, %f48;
	st.volatile.shared.f64 	[%r7], %fd81;
$L__BB1_49:
	ld.volatile.shared.u32 	%r66, [%r6+-16];
	setp.ne.s32 	%p28, %r15, %r66;
	@%p28 bra 	$L__BB1_51;
	cvt.f64.f32 	%fd82, %f48;
	ld.volatile.shared.f64 	%fd83, [%r7+-32];
	add.f64 	%fd84, %fd83, %fd82;
	cvt.rn.f32.f64 	%f48, %fd84;
	cvt.f64.f32 	%fd85, %f48;
	st.volatile.shared.f64 	[%r7], %fd85;
$L__BB1_51:
	ld.volatile.shared.u32 	%r67, [%r6+-32];
	setp.ne.s32 	%p29, %r15, %r67;
	@%p29 bra 	$L__BB1_53;
	cvt.f64.f32 	%fd86, %f48;
	ld.volatile.shared.f64 	%fd87, [%r7+-64];
	add.f64 	%fd88, %fd87, %fd86;
	cvt.rn.f32.f64 	%f48, %fd88;
	cvt.f64.f32 	%fd89, %f48;
	st.volatile.shared.f64 	[%r7], %fd89;
$L__BB1_53:
	ld.volatile.shared.u32 	%r68, [%r6+-64];
	setp.ne.s32 	%p30, %r15, %r68;
	@%p30 bra 	$L__BB1_55;
	cvt.f64.f32 	%fd90, %f48;
	ld.volatile.shared.f64 	%fd91, [%r7+-128];
	add.f64 	%fd92, %fd91, %fd90;
	cvt.rn.f32.f64 	%f36, %fd92;
	cvt.f64.f32 	%fd93, %f36;
	st.volatile.shared.f64 	[%r7], %fd93;
$L__BB1_55:
	setp.eq.s32 	%p31, %r2, 31;
	@%p31 bra 	$L__BB1_58;
	ld.volatile.shared.u32 	%r69, [%r6+4];
	setp.eq.s32 	%p32, %r15, %r69;
	@%p32 bra 	$L__BB1_58;
	mul.wide.s32 	%rd51, %r15, 8;
	add.s64 	%rd52, %rd1, %rd51;
	ld.global.f64 	%fd94, [%rd52];
	ld.volatile.shared.f64 	%fd95, [%r7];
	add.f64 	%fd96, %fd94, %fd95;
	st.global.f64 	[%rd52], %fd96;
$L__BB1_58:
	add.s32 	%r71, %r71, 64;
	setp.lt.s32 	%p33, %r71, %r5;
	@%p33 bra 	$L__BB1_24;
$L__BB1_59:
	setp.ne.s32 	%p34, %r2, 31;
	@%p34 bra 	$L__BB1_61;
	ld.volatile.shared.u32 	%r70, [%r6];
	cvta.to.global.u64 	%rd53, %rd12;
	mul.wide.s32 	%rd54, %r3, 4;
	add.s64 	%rd55, %rd53, %rd54;
	st.global.u32 	[%rd55], %r70;
	ld.volatile.shared.f64 	%fd97, [%r7];
	cvta.to.global.u64 	%rd56, %rd13;
	mul.wide.s32 	%rd57, %r3, 8;
	add.s64 	%rd58, %rd56, %rd57;
	st.global.f64 	[%rd58], %fd97;
$L__BB1_61:
	ret;

}
	// .globl	_Z29spmv_coo_reduce_update_kernelILj256EEvjPKiPKdPd
.visible .entry _Z29spmv_coo_reduce_update_kernelILj256EEvjPKiPKdPd(
	.param .u32 _Z29spmv_coo_reduce_update_kernelILj256EEvjPKiPKdPd_param_0,
	.param .u64 .ptr .align 1 _Z29spmv_coo_reduce_update_kernelILj256EEvjPKiPKdPd_param_1,
	.param .u64 .ptr .align 1 _Z29spmv_coo_reduce_update_kernelILj256EEvjPKiPKdPd_param_2,
	.param .u64 .ptr .align 1 _Z29spmv_coo_reduce_update_kernelILj256EEvjPKiPKdPd_param_3
)
.maxntid 256
.minnctapersm 1
{
	.reg .pred 	%p<45>;
	.reg .b32 	%r<59>;
	.reg .b32 	%f<19>;
	.reg .b64 	%rd<26>;
	.reg .b64 	%fd<174>;
	// demoted variable
	.shared .align 4 .b8 _ZZ29spmv_coo_reduce_update_kernelILj256EEvjPKiPKdPdE4rows[1028];
	// demoted variable
	.shared .align 8 .b8 _ZZ29spmv_coo_reduce_update_kernelILj256EEvjPKiPKdPdE4vals[2056];
	ld.param.u32 	%r10, [_Z29spmv_coo_reduce_update_kernelILj256EEvjPKiPKdPd_param_0];
	ld.param.u64 	%rd10, [_Z29spmv_coo_reduce_update_kernelILj256EEvjPKiPKdPd_param_1];
	ld.param.u64 	%rd11, [_Z29spmv_coo_reduce_update_kernelILj256EEvjPKiPKdPd_param_2];
	ld.param.u64 	%rd12, [_Z29spmv_coo_reduce_update_kernelILj256EEvjPKiPKdPd_param_3];
	cvta.to.global.u64 	%rd1, %rd12;
	cvta.to.global.u64 	%rd2, %rd11;
	cvta.to.global.u64 	%rd3, %rd10;
	and.b32  	%r1, %r10, -256;
	mov.u32 	%r2, %tid.x;
	setp.ne.s32 	%p1, %r2, 0;
	@%p1 bra 	$L__BB2_2;
	mov.b32 	%r11, -1;
	st.shared.u32 	[_ZZ29spmv_coo_reduce_update_kernelILj256EEvjPKiPKdPdE4rows+1024], %r11;
	mov.b64 	%rd13, 0;
	st.shared.u64 	[_ZZ29spmv_coo_reduce_update_kernelILj256EEvjPKiPKdPdE4vals+2048], %rd13;
$L__BB2_2:
	bar.sync 	0;
	setp.ge.s32 	%p2, %r2, %r1;
	shl.b32 	%r12, %r2, 2;
	mov.u32 	%r13, _ZZ29spmv_coo_reduce_update_kernelILj256EEvjPKiPKdPdE4rows;
	add.s32 	%r3, %r13, %r12;
	shl.b32 	%r14, %r2, 3;
	mov.u32 	%r15, _ZZ29spmv_coo_reduce_update_kernelILj256EEvjPKiPKdPdE4vals;
	add.s32 	%r4, %r15, %r14;
	mov.u32 	%r58, %r2;
	@%p2 bra 	$L__BB2_34;
	mul.wide.u32 	%rd14, %r2, 4;
	add.s64 	%rd25, %rd3, %rd14;
	mul.wide.u32 	%rd15, %r2, 8;
	add.s64 	%rd24, %rd2, %rd15;
	mov.u32 	%r58, %r2;
$L__BB2_4:
	setp.eq.s32 	%p3, %r2, 0;
	ld.global.u32 	%r16, [%rd25];
	st.shared.u32 	[%r3], %r16;
	ld.global.f64 	%fd40, [%rd24];
	st.shared.f64 	[%r4], %fd40;
	bar.sync 	0;
	mov.f64 	%fd155, 0d0000000000000000;
	@%p3 bra 	$L__BB2_7;
	ld.shared.u32 	%r17, [%r3];
	ld.shared.u32 	%r18, [%r3+-4];
	setp.ne.s32 	%p4, %r17, %r18;
	@%p4 bra 	$L__BB2_7;
	ld.shared.f64 	%fd42, [%r4+-8];
	cvt.rn.f32.f64 	%f1, %fd42;
	cvt.f64.f32 	%fd155, %f1;
$L__BB2_7:
	setp.lt.u32 	%p5, %r2, 2;
	bar.sync 	0;
	ld.shared.f64 	%fd44, [%r4];
	add.f64 	%fd45, %fd155, %fd44;
	st.shared.f64 	[%r4], %fd45;
	bar.sync 	0;
	mov.f64 	%fd156, 0d0000000000000000;
	@%p5 bra 	$L__BB2_10;
	ld.shared.u32 	%r19, [%r3];
	ld.shared.u32 	%r20, [%r3+-8];
	setp.ne.s32 	%p6, %r19, %r20;
	@%p6 bra 	$L__BB2_10;
	ld.shared.f64 	%fd47, [%r4+-16];
	cvt.rn.f32.f64 	%f2, %fd47;
	cvt.f64.f32 	%fd156, %f2;
$L__BB2_10:
	setp.lt.u32 	%p7, %r2, 4;
	bar.sync 	0;
	ld.shared.f64 	%fd49, [%r4];
	add.f64 	%fd50, %fd156, %fd49;
	st.shared.f64 	[%r4], %fd50;
	bar.sync 	0;
	mov.f64 	%fd157, 0d0000000000000000;
	@%p7 bra 	$L__BB2_13;
	ld.shared.u32 	%r21, [%r3];
	ld.shared.u32 	%r22, [%r3+-16];
	setp.ne.s32 	%p8, %r21, %r22;
	@%p8 bra 	$L__BB2_13;
	ld.shared.f64 	%fd52, [%r4+-32];
	cvt.rn.f32.f64 	%f3, %fd52;
	cvt.f64.f32 	%fd157, %f3;
$L__BB2_13:
	setp.lt.u32 	%p9, %r2, 8;
	bar.sync 	0;
	ld.shared.f64 	%fd54, [%r4];
	add.f64 	%fd55, %fd157, %fd54;
	st.shared.f64 	[%r4], %fd55;
	bar.sync 	0;
	mov.f64 	%fd158, 0d0000000000000000;
	@%p9 bra 	$L__BB2_16;
	ld.shared.u32 	%r23, [%r3];
	ld.shared.u32 	%r24, [%r3+-32];
	setp.ne.s32 	%p10, %r23, %r24;
	@%p10 bra 	$L__BB2_16;
	ld.shared.f64 	%fd57, [%r4+-64];
	cvt.rn.f32.f64 	%f4, %fd57;
	cvt.f64.f32 	%fd158, %f4;
$L__BB2_16:
	setp.lt.u32 	%p11, %r2, 16;
	bar.sync 	0;
	ld.shared.f64 	%fd59, [%r4];
	add.f64 	%fd60, %fd158, %fd59;
	st.shared.f64 	[%r4], %fd60;
	bar.sync 	0;
	mov.f64 	%fd159, 0d0000000000000000;
	@%p11 bra 	$L__BB2_19;
	ld.shared.u32 	%r25, [%r3];
	ld.shared.u32 	%r26, [%r3+-64];
	setp.ne.s32 	%p12, %r25, %r26;
	@%p12 bra 	$L__BB2_19;
	ld.shared.f64 	%fd62, [%r4+-128];
	cvt.rn.f32.f64 	%f5, %fd62;
	cvt.f64.f32 	%fd159, %f5;
$L__BB2_19:
	setp.lt.u32 	%p13, %r2, 32;
	bar.sync 	0;
	ld.shared.f64 	%fd64, [%r4];
	add.f64 	%fd65, %fd159, %fd64;
	st.shared.f64 	[%r4], %fd65;
	bar.sync 	0;
	mov.f64 	%fd160, 0d0000000000000000;
	@%p13 bra 	$L__BB2_22;
	ld.shared.u32 	%r27, [%r3];
	ld.shared.u32 	%r28, [%r3+-128];
	setp.ne.s32 	%p14, %r27, %r28;
	@%p14 bra 	$L__BB2_22;
	ld.shared.f64 	%fd67, [%r4+-256];
	cvt.rn.f32.f64 	%f6, %fd67;
	cvt.f64.f32 	%fd160, %f6;
$L__BB2_22:
	setp.lt.u32 	%p15, %r2, 64;
	bar.sync 	0;
	ld.shared.f64 	%fd69, [%r4];
	add.f64 	%fd70, %fd160, %fd69;
	st.shared.f64 	[%r4], %fd70;
	bar.sync 	0;
	mov.f64 	%fd161, 0d0000000000000000;
	@%p15 bra 	$L__BB2_25;
	ld.shared.u32 	%r29, [%r3];
	ld.shared.u32 	%r30, [%r3+-256];
	setp.ne.s32 	%p16, %r29, %r30;
	@%p16 bra 	$L__BB2_25;
	ld.shared.f64 	%fd72, [%r4+-512];
	cvt.rn.f32.f64 	%f7, %fd72;
	cvt.f64.f32 	%fd161, %f7;
$L__BB2_25:
	setp.lt.u32 	%p17, %r2, 128;
	bar.sync 	0;
	ld.shared.f64 	%fd74, [%r4];
	add.f64 	%fd75, %fd161, %fd74;
	st.shared.f64 	[%r4], %fd75;
	bar.sync 	0;
	mov.f64 	%fd162, 0d0000000000000000;
	@%p17 bra 	$L__BB2_28;
	ld.shared.u32 	%r31, [%r3];
	ld.shared.u32 	%r32, [%r3+-512];
	setp.ne.s32 	%p18, %r31, %r32;
	@%p18 bra 	$L__BB2_28;
	ld.shared.f64 	%fd77, [%r4+-1024];
	cvt.rn.f32.f64 	%f8, %fd77;
	cvt.f64.f32 	%fd162, %f8;
$L__BB2_28:
	setp.lt.u32 	%p19, %r2, 256;
	bar.sync 	0;
	ld.shared.f64 	%fd79, [%r4];
	add.f64 	%fd80, %fd162, %fd79;
	st.shared.f64 	[%r4], %fd80;
	bar.sync 	0;
	mov.f64 	%fd163, 0d0000000000000000;
	@%p19 bra 	$L__BB2_31;
	ld.shared.u32 	%r33, [%r3];
	ld.shared.u32 	%r34, [%r3+-1024];
	setp.ne.s32 	%p20, %r33, %r34;
	@%p20 bra 	$L__BB2_31;
	ld.shared.f64 	%fd82, [%r4+-2048];
	cvt.rn.f32.f64 	%f9, %fd82;
	cvt.f64.f32 	%fd163, %f9;
$L__BB2_31:
	bar.sync 	0;
	ld.shared.f64 	%fd83, [%r4];
	add.f64 	%fd84, %fd163, %fd83;
	st.shared.f64 	[%r4], %fd84;
	bar.sync 	0;
	ld.shared.u32 	%r6, [%r3];
	ld.shared.u32 	%r35, [%r3+4];
	setp.eq.s32 	%p21, %r6, %r35;
	@%p21 bra 	$L__BB2_33;
	mul.wide.s32 	%rd16, %r6, 8;
	add.s64 	%rd17, %rd1, %rd16;
	ld.global.f64 	%fd85, [%rd17];
	ld.shared.f64 	%fd86, [%r4];
	add.f64 	%fd87, %fd85, %fd86;
	st.global.f64 	[%rd17], %fd87;
$L__BB2_33:
	bar.sync 	0;
	add.s32 	%r58, %r58, 256;
	add.s64 	%rd25, %rd25, 1024;
	add.s64 	%rd24, %rd24, 2048;
	setp.lt.s32 	%p22, %r58, %r1;
	@%p22 bra 	$L__BB2_4;
$L__BB2_34:
	setp.eq.s32 	%p23, %r1, %r10;
	@%p23 bra 	$L__BB2_68;
	setp.ge.u32 	%p24, %r58, %r10;
	@%p24 bra 	$L__BB2_37;
	mul.wide.s32 	%rd18, %r58, 4;
	add.s64 	%rd19, %rd3, %rd18;
	ld.global.u32 	%r37, [%rd19];
	st.shared.u32 	[%r3], %r37;
	mul.wide.s32 	%rd20, %r58, 8;
	add.s64 	%rd21, %rd2, %rd20;
	ld.global.f64 	%fd164, [%rd21];
	bra.uni 	$L__BB2_38;
$L__BB2_37:
	mov.b32 	%r36, -1;
	st.shared.u32 	[%r3], %r36;
	mov.f64 	%fd164, 0d0000000000000000;
$L__BB2_38:
	setp.eq.s32 	%p25, %r2, 0;
	st.shared.f64 	[%r4], %fd164;
	bar.sync 	0;
	mov.f64 	%fd165, 0d0000000000000000;
	@%p25 bra 	$L__BB2_41;
	ld.shared.u32 	%r38, [%r3];
	ld.shared.u32 	%r39, [%r3+-4];
	setp.ne.s32 	%p26, %r38, %r39;
	@%p26 bra 	$L__BB2_41;
	ld.shared.f64 	%fd91, [%r4+-8];
	cvt.rn.f32.f64 	%f10, %fd91;
	cvt.f64.f32 	%fd165, %f10;
$L__BB2_41:
	bar.sync 	0;
	ld.shared.f64 	%fd93, [%r4];
	add.f64 	%fd94, %fd165, %fd93;
	st.shared.f64 	[%r4], %fd94;
	bar.sync 	0;
	setp.lt.u32 	%p27, %r2, 2;
	mov.f64 	%fd166, 0d0000000000000000;
	@%p27 bra 	$L__BB2_44;
	ld.shared.u32 	%r40, [%r3];
	ld.shared.u32 	%r41, [%r3+-8];
	setp.ne.s32 	%p28, %r40, %r41;
	@%p28 bra 	$L__BB2_44;
	ld.shared.f64 	%fd96, [%r4+-16];
	cvt.rn.f32.f64 	%f11, %fd96;
	cvt.f64.f32 	%fd166, %f11;
$L__BB2_44:
	bar.sync 	0;
	ld.shared.f64 	%fd98, [%r4];
	add.f64 	%fd99, %fd166, %fd98;
	st.shared.f64 	[%r4], %fd99;
	bar.sync 	0;
	setp.lt.u32 	%p29, %r2, 4;
	mov.f64 	%fd167, 0d0000000000000000;
	@%p29 bra 	$L__BB2_47;
	ld.shared.u32 	%r42, [%r3];
	ld.shared.u32 	%r43, [%r3+-16];
	setp.ne.s32 	%p30, %r42, %r43;
	@%p30 bra 	$L__BB2_47;
	ld.shared.f64 	%fd101, [%r4+-32];
	cvt.rn.f32.f64 	%f12, %fd101;
	cvt.f64.f32 	%fd167, %f12;
$L__BB2_47:
	bar.sync 	0;
	ld.shared.f64 	%fd103, [%r4];
	add.f64 	%fd104, %fd167, %fd103;
	st.shared.f64 	[%r4], %fd104;
	bar.sync 	0;
	setp.lt.u32 	%p31, %r2, 8;
	mov.f64 	%fd168, 0d0000000000000000;
	@%p31 bra 	$L__BB2_50;
	ld.shared.u32 	%r44, [%r3];
	ld.shared.u32 	%r45, [%r3+-32];
	setp.ne.s32 	%p32, %r44, %r45;
	@%p32 bra 	$L__BB2_50;
	ld.shared.f64 	%fd106, [%r4+-64];
	cvt.rn.f32.f64 	%f13, %fd106;
	cvt.f64.f32 	%fd168, %f13;
$L__BB2_50:
	bar.sync 	0;
	ld.shared.f64 	%fd108, [%r4];
	add.f64 	%fd109, %fd168, %fd108;
	st.shared.f64 	[%r4], %fd109;
	bar.sync 	0;
	setp.lt.u32 	%p33, %r2, 16;
	mov.f64 	%fd169, 0d0000000000000000;
	@%p33 bra 	$L__BB2_53;
	ld.shared.u32 	%r46, [%r3];
	ld.shared.u32 	%r47, [%r3+-64];
	setp.ne.s32 	%p34, %r46, %r47;
	@%p34 bra 	$L__BB2_53;
	ld.shared.f64 	%fd111, [%r4+-128];
	cvt.rn.f32.f64 	%f14, %fd111;
	cvt.f64.f32 	%fd169, %f14;
$L__BB2_53:
	bar.sync 	0;
	ld.shared.f64 	%fd113, [%r4];
	add.f64 	%fd114, %fd169, %fd113;
	st.shared.f64 	[%r4], %fd114;
	bar.sync 	0;
	setp.lt.u32 	%p35, %r2, 32;
	mov.f64 	%fd170, 0d0000000000000000;
	@%p35 bra 	$L__BB2_56;
	ld.shared.u32 	%r48, [%r3];
	ld.shared.u32 	%r49, [%r3+-128];
	setp.ne.s32 	%p36, %r48, %r49;
	@%p36 bra 	$L__BB2_56;
	ld.shared.f64 	%fd116, [%r4+-256];
	cvt.rn.f32.f64 	%f15, %fd116;
	cvt.f64.f32 	%fd170, %f15;
$L__BB2_56:
	bar.sync 	0;
	ld.shared.f64 	%fd118, [%r4];
	add.f64 	%fd119, %fd170, %fd118;
	st.shared.f64 	[%r4], %fd119;
	bar.sync 	0;
	setp.lt.u32 	%p37, %r2, 64;
	mov.f64 	%fd171, 0d0000000000000000;
	@%p37 bra 	$L__BB2_59;
	ld.shared.u32 	%r50, [%r3];
	ld.shared.u32 	%r51, [%r3+-256];
	setp.ne.s32 	%p38, %r50, %r51;
	@%p38 bra 	$L__BB2_59;
	ld.shared.f64 	%fd121, [%r4+-512];
	cvt.rn.f32.f64 	%f16, %fd121;
	cvt.f64.f32 	%fd171, %f16;
$L__BB2_59:
	bar.sync 	0;
	ld.shared.f64 	%fd123, [%r4];
	add.f64 	%fd124, %fd171, %fd123;
	st.shared.f64 	[%r4], %fd124;
	bar.sync 	0;
	setp.lt.u32 	%p39, %r2, 128;
	mov.f64 	%fd172, 0d0000000000000000;
	@%p39 bra 	$L__BB2_62;
	ld.shared.u32 	%r52, [%r3];
	ld.shared.u32 	%r53, [%r3+-512];
	setp.ne.s32 	%p40, %r52, %r53;
	@%p40 bra 	$L__BB2_62;
	ld.shared.f64 	%fd126, [%r4+-1024];
	cvt.rn.f32.f64 	%f17, %fd126;
	cvt.f64.f32 	%fd172, %f17;
$L__BB2_62:
	bar.sync 	0;
	ld.shared.f64 	%fd128, [%r4];
	add.f64 	%fd129, %fd172, %fd128;
	st.shared.f64 	[%r4], %fd129;
	bar.sync 	0;
	setp.lt.u32 	%p41, %r2, 256;
	mov.f64 	%fd173, 0d0000000000000000;
	@%p41 bra 	$L__BB2_65;
	ld.shared.u32 	%r54, [%r3];
	ld.shared.u32 	%r55, [%r3+-1024];
	setp.ne.s32 	%p42, %r54, %r55;
	@%p42 bra 	$L__BB2_65;
	ld.shared.f64 	%fd131, [%r4+-2048];
	cvt.rn.f32.f64 	%f18, %fd131;
	cvt.f64.f32 	%fd173, %f18;
$L__BB2_65:
	setp.ge.u32 	%p43, %r58, %r10;
	bar.sync 	0;
	ld.shared.f64 	%fd132, [%r4];
	add.f64 	%fd133, %fd173, %fd132;
	st.shared.f64 	[%r4], %fd133;
	bar.sync 	0;
	@%p43 bra 	$L__BB2_68;
	ld.shared.u32 	%r9, [%r3];
	ld.shared.u32 	%r56, [%r3+4];
	setp.eq.s32 	%p44, %r9, %r56;
	@%p44 bra 	$L__BB2_68;
	mul.wide.s32 	%rd22, %r9, 8;
	add.s64 	%rd23, %rd1, %rd22;
	ld.global.f64 	%fd134, [%rd23];
	ld.shared.f64 	%fd135, [%r4];
	add.f64 	%fd136, %fd134, %fd135;
	st.global.f64 	[%rd23], %fd136;
$L__BB2_68:
	ret;

}


// ===== COMPILED SASS (sm_100) =====

	.target	sm_100

	.elftype	@"ET_EXEC"


//--------------------- .note.nv.tkinfo           --------------------------
	.section	.note.nv.tkinfo,"",@"SHT_NOTE"
	.sectionflags	@"SHF_NOTE_NV_TKINFO"
	.tkinfo
        /*0018*/ 	.word	0x00000002
        /*0030*/ 	.string	""
        /*0030*/ 	.string	"ptxas"
        /*0030*/ 	.string	"Cuda compilation tools, release 13.0, V13.0.88"
        /*0030*/ 	.string	"Build cuda_13.0.r13.0/compiler.36424714_0"
        /*0030*/ 	.string	"-arch sm_100 -m 64 "



//--------------------- .note.nv.cuinfo           --------------------------
	.section	.note.nv.cuinfo,"",@"SHT_NOTE"
	.sectionflags	@"SHF_NOTE_NV_CUINFO"
        /*0018*/ 	.short	0x0002
        /*001a*/ 	.short	0x0064
        /*001c*/ 	.short	0x0082
	.zero		2


//--------------------- .nv.info                  --------------------------
	.section	.nv.info,"",@"SHT_CUDA_INFO"
	.align	4


	//----- nvinfo : EIATTR_REGCOUNT
	.align		4
        /*0000*/ 	.byte	0x04, 0x2f
        /*0002*/ 	.short	(.L_1 - .L_0)
	.align		4
.L_0:
        /*0004*/ 	.word	index@(_Z15spmv_coo_normalPKiS0_PKdS2_Pdi)
        /*0008*/ 	.word	0x00000012


	//----- nvinfo : EIATTR_FRAME_SIZE
	.align		4
.L_1:
        /*000c*/ 	.byte	0x04, 0x11
        /*000e*/ 	.short	(.L_3 - .L_2)
	.align		4
.L_2:
        /*0010*/ 	.word	index@(_Z15spmv_coo_normalPKiS0_PKdS2_Pdi)
        /*0014*/ 	.word	0x00000000


	//----- nvinfo : EIATTR_REGCOUNT
	.align		4
.L_3:
        /*0018*/ 	.byte	0x04, 0x2f
        /*001a*/ 	.short	(.L_5 - .L_4)
	.align		4
.L_4:
        /*001c*/ 	.word	index@(_Z20spmv_coo_flat_kernelILj256EEvijPKiS1_PKdS3_PdPiS4_)
        /*0020*/ 	.word	0x00000020


	//----- nvinfo : EIATTR_FRAME_SIZE
	.align		4
.L_5:
        /*0024*/ 	.byte	0x04, 0x11
        /*0026*/ 	.short	(.L_7 - .L_6)
	.align		4
.L_6:
        /*0028*/ 	.word	index@(_Z20spmv_coo_flat_kernelILj256EEvijPKiS1_PKdS3_PdPiS4_)
        /*002c*/ 	.word	0x00000000


	//----- nvinfo : EIATTR_REGCOUNT
	.align		4
.L_7:
        /*0030*/ 	.byte	0x04, 0x2f
        /*0032*/ 	.short	(.L_9 - .L_8)
	.align		4
.L_8:
        /*0034*/ 	.word	index@(_Z29spmv_coo_reduce_update_kernelILj256EEvjPKiPKdPd)
        /*0038*/ 	.word	0x00000014


	//----- nvinfo : EIATTR_FRAME_SIZE
	.align		4
.L_9:
        /*003c*/ 	.byte	0x04, 0x11
        /*003e*/ 	.short	(.L_11 - .L_10)
	.align		4
.L_10:
        /*0040*/ 	.word	index@(_Z29spmv_coo_reduce_update_kernelILj256EEvjPKiPKdPd)
        /*0044*/ 	.word	0x00000000


	//----- nvinfo : EIATTR_MIN_STACK_SIZE
	.align		4
.L_11:
        /*0048*/ 	.byte	0x04, 0x12
        /*004a*/ 	.short	(.L_13 - .L_12)
	.align		4
.L_12:
        /*004c*/ 	.word	index@(_Z29spmv_coo_reduce_update_kernelILj256EEvjPKiPKdPd)
        /*0050*/ 	.word	0x00000000


	//----- nvinfo : EIATTR_MIN_STACK_SIZE
	.align		4
.L_13:
        /*0054*/ 	.byte	0x04, 0x12
        /*0056*/ 	.short	(.L_15 - .L_14)
	.align		4
.L_14:
        /*0058*/ 	.word	index@(_Z20spmv_coo_flat_kernelILj256EEvijPKiS1_PKdS3_PdPiS4_)
        /*005c*/ 	.word	0x00000000


	//----- nvinfo : EIATTR_MIN_STACK_SIZE
	.align		4
.L_15:
        /*0060*/ 	.byte	0x04, 0x12
        /*0062*/ 	.short	(.L_17 - .L_16)
	.align		4
.L_16:
        /*0064*/ 	.word	index@(_Z15spmv_coo_normalPKiS0_PKdS2_Pdi)
        /*0068*/ 	.word	0x00000000
.L_17:


//--------------------- .nv.compat                --------------------------
	.section	.nv.compat,"",@"SHT_CUDA_COMPAT_INFO"
	.align	4
        /*0000*/ 	.byte	0x02, 0x09, 0x00, 0x00, 0x02, 0x02, 0x01, 0x00, 0x02, 0x05, 0x05, 0x00, 0x03, 0x07, 0x01, 0x01
        /*0010*/ 	.byte	0x02, 0x03, 0x00, 0x00, 0x02, 0x06, 0x01, 0x00, 0x04, 0x0b, 0x08, 0x00, 0x01, 0x00, 0x00, 0x00
        /*0020*/ 	.byte	0x00, 0x00, 0x00, 0x00


//--------------------- .nv.info._Z29spmv_coo_reduce_update_kernelILj256EEvjPKiPKdPd --------------------------
	.section	.nv.info._Z29spmv_coo_reduce_update_kernelILj256EEvjPKiPKdPd,"",@"SHT_CUDA_INFO"
	.sectionflags	@""
	.align	4


	//----- nvinfo : EIATTR_CUDA_API_VERSION
	.align		4
        /*0000*/ 	.byte	0x04, 0x37
        /*0002*/ 	.short	(.L_19 - .L_18)
.L_18:
        /*0004*/ 	.word	0x00000082


	//----- nvinfo : EIATTR_KPARAM_INFO
	.align		4
.L_19:
        /*0008*/ 	.byte	0x04, 0x17
        /*000a*/ 	.short	(.L_21 - .L_20)
.L_20:
        /*000c*/ 	.word	0x00000000
        /*0010*/ 	.short	0x0003
        /*0012*/ 	.short	0x0018
        /*0014*/ 	.byte	0x00, 0xf5, 0x21, 0x00


	//----- nvinfo : EIATTR_KPARAM_INFO
	.align		4
.L_21:
        /*0018*/ 	.byte	0x04, 0x17
        /*001a*/ 	.short	(.L_23 - .L_22)
.L_22:
        /*001c*/ 	.word	0x00000000
        /*0020*/ 	.short	0x0002
        /*0022*/ 	.short	0x0010
        /*0024*/ 	.byte	0x00, 0xf5, 0x21, 0x00


	//----- nvinfo : EIATTR_KPARAM_INFO
	.align		4
.L_23:
        /*0028*/ 	.byte	0x04, 0x17
        /*002a*/ 	.short	(.L_25 - .L_24)
.L_24:
        /*002c*/ 	.word	0x00000000
        /*0030*/ 	.short	0x0001
        /*0032*/ 	.short	0x0008
        /*0034*/ 	.byte	0x00, 0xf5, 0x21, 0x00


	//----- nvinfo : EIATTR_KPARAM_INFO
	.align		4
.L_25:
        /*0038*/ 	.byte	0x04, 0x17
        /*003a*/ 	.short	(.L_27 - .L_26)
.L_26:
        /*003c*/ 	.word	0x00000000
        /*0040*/ 	.short	0x0000
        /*0042*/ 	.short	0x0000
        /*0044*/ 	.byte	0x00, 0xf0, 0x11, 0x00


	//----- nvinfo : EIATTR_SPARSE_MMA_MASK
	.align		4
.L_27:
        /*0048*/ 	.byte	0x03, 0x50
        /*004a*/ 	.short	0x0000


	//----- nvinfo : EIATTR_MAXREG_COUNT
	.align		4
        /*004c*/ 	.byte	0x03, 0x1b
        /*004e*/ 	.short	0x00ff


	//----- nvinfo : EIATTR_NUM_BARRIERS
	.align		4
        /*0050*/ 	.byte	0x02, 0x4c
        /*0052*/ 	.byte	0x01
	.zero		1


	//----- nvinfo : EIATTR_MERCURY_ISA_VERSION
	.align		4
        /*0054*/ 	.byte	0x03, 0x5f
        /*0056*/ 	.short	0x0101


	//----- nvinfo : EIATTR_VRC_CTA_INIT_COUNT
	.align		4
        /*0058*/ 	.byte	0x02, 0x4a
	.zero		1
	.zero		1


	//----- nvinfo : EIATTR_EXIT_INSTR_OFFSETS
	.align		4
        /*005c*/ 	.byte	0x04, 0x1c
        /*005e*/ 	.short	(.L_29 - .L_28)


	//   ....[0]....
.L_28:
        /*0060*/ 	.word	0x00000c80


	//   ....[1]....
        /*0064*/ 	.word	0x000016b0


	//   ....[2]....
        /*0068*/ 	.word	0x000016f0


	//   ....[3]....
        /*006c*/ 	.word	0x00001760


	//----- nvinfo : EIATTR_MAX_THREADS
	.align		4
.L_29:
        /*0070*/ 	.byte	0x04, 0x05
        /*0072*/ 	.short	(.L_31 - .L_30)
.L_30:
        /*0074*/ 	.word	0x00000100
        /*0078*/ 	.word	0x00000001
        /*007c*/ 	.word	0x00000001


	//----- nvinfo : EIATTR_CRS_STACK_SIZE
	.align		4
.L_31:
        /*0080*/ 	.byte	0x04, 0x1e
        /*0082*/ 	.short	(.L_33 - .L_32)
.L_32:
        /*0084*/ 	.word	0x00000000


	//----- nvinfo : EIATTR_CBANK_PARAM_SIZE
	.align		4
.L_33:
        /*0088*/ 	.byte	0x03, 0x19
        /*008a*/ 	.short	0x0020


	//----- nvinfo : EIATTR_PARAM_CBANK
	.align		4
        /*008c*/ 	.byte	0x04, 0x0a
        /*008e*/ 	.short	(.L_35 - .L_34)
	.align		4
.L_34:
        /*0090*/ 	.word	index@(.nv.constant0._Z29spmv_coo_reduce_update_kernelILj256EEvjPKiPKdPd)
        /*0094*/ 	.short	0x0380
        /*0096*/ 	.short	0x0020


	//----- nvinfo : EIATTR_SW_WAR
	.align		4
.L_35:
        /*0098*/ 	.byte	0x04, 0x36
        /*009a*/ 	.short	(.L_37 - .L_36)
.L_36:
        /*009c*/ 	.word	0x00000008
.L_37:


//--------------------- .nv.info._Z20spmv_coo_flat_kernelILj256EEvijPKiS1_PKdS3_PdPiS4_ --------------------------
	.section	.nv.info._Z20spmv_coo_flat_kernelILj256EEvijPKiS1_PKdS3_PdPiS4_,"",@"SHT_CUDA_INFO"
	.sectionflags	@""
	.align	4


	//----- nvinfo : EIATTR_CUDA_API_VERSION
	.align		4
        /*0000*/ 	.byte	0x04, 0x37
        /*0002*/ 	.short	(.L_39 - .L_38)
.L_38:
        /*0004*/ 	.word	0x00000082


	//----- nvinfo : EIATTR_KPARAM_INFO
	.align		4
.L_39:
        /*0008*/ 	.byte	0x04, 0x17
        /*000a*/ 	.short	(.L_41 - .L_40)
.L_40:
        /*000c*/ 	.word	0x00000000
        /*0010*/ 	.short	0x0008
        /*0012*/ 	.short	0x0038
        /*0014*/ 	.byte	0x00, 0xf5, 0x21, 0x00


	//----- nvinfo : EIATTR_KPARAM_INFO
	.align		4
.L_41:
        /*0018*/ 	.byte	0x04, 0x17
        /*001a*/ 	.short	(.L_43 - .L_42)
.L_42:
        /*001c*/ 	.word	0x00000000
        /*0020*/ 	.short	0x0007
        /*0022*/ 	.short	0x0030
        /*0024*/ 	.byte	0x00, 0xf5, 0x21, 0x00


	//----- nvinfo : EIATTR_KPARAM_INFO
	.align		4
.L_43:
        /*0028*/ 	.byte	0x04, 0x17
        /*002a*/ 	.short	(.L_45 - .L_44)
.L_44:
        /*002c*/ 	.word	0x00000000
        /*0030*/ 	.short	0x0006
        /*0032*/ 	.short	0x0028
        /*0034*/ 	.byte	0x00, 0xf5, 0x21, 0x00


	//----- nvinfo : EIATTR_KPARAM_INFO
	.align		4
.L_45:
        /*0038*/ 	.byte	0x04, 0x17
        /*003a*/ 	.short	(.L_47 - .L_46)
.L_46:
        /*003c*/ 	.word	0x00000000
        /*0040*/ 	.short	0x0005
        /*0042*/ 	.short	0x0020
        /*0044*/ 	.byte	0x00, 0xf5, 0x21, 0x00


	//----- nvinfo : EIATTR_KPARAM_INFO
	.align		4
.L_47:
        /*0048*/ 	.byte	0x04, 0x17
        /*004a*/ 	.short	(.L_49 - .L_48)
.L_48:
        /*004c*/ 	.word	0x00000000
        /*0050*/ 	.short	0x0004
        /*0052*/ 	.short	0x0018
        /*0054*/ 	.byte	0x00, 0xf5, 0x21, 0x00


	//----- nvinfo : EIATTR_KPARAM_INFO
	.align		4
.L_49:
        /*0058*/ 	.byte	0x04, 0x17
        /*005a*/ 	.short	(.L_51 - .L_50)
.L_50:
        /*005c*/ 	.word	0x00000000
        /*0060*/ 	.short	0x0003
        /*0062*/ 	.short	0x0010
        /*0064*/ 	.byte	0x00, 0xf5, 0x21, 0x00


	//----- nvinfo : EIATTR_KPARAM_INFO
	.align		4
.L_51:
        /*0068*/ 	.byte	0x04, 0x17
        /*006a*/ 	.short	(.L_53 - .L_52)
.L_52:
        /*006c*/ 	.word	0x00000000
        /*0070*/ 	.short	0x0002
        /*0072*/ 	.short	0x0008
        /*0074*/ 	.byte	0x00, 0xf5, 0x21, 0x00


	//----- nvinfo : EIATTR_KPARAM_INFO
	.align		4
.L_53:
        /*0078*/ 	.byte	0x04, 0x17
        /*007a*/ 	.short	(.L_55 - .L_54)
.L_54:
        /*007c*/ 	.word	0x00000000
        /*0080*/ 	.short	0x0001
        /*0082*/ 	.short	0x0004
        /*0084*/ 	.byte	0x00, 0xf0, 0x11, 0x00


	//----- nvinfo : EIATTR_KPARAM_INFO
	.align		4
.L_55:
        /*0088*/ 	.byte	0x04, 0x17
        /*008a*/ 	.short	(.L_57 - .L_56)
.L_56:
        /*008c*/ 	.word	0x00000000
        /*0090*/ 	.short	0x0000
        /*0092*/ 	.short	0x0000
        /*0094*/ 	.byte	0x00, 0xf0, 0x11, 0x00


	//----- nvinfo : EIATTR_SPARSE_MMA_MASK
	.align		4
.L_57:
        /*0098*/ 	.byte	0x03, 0x50
        /*009a*/ 	.short	0x0000


	//----- nvinfo : EIATTR_MAXREG_COUNT
	.align		4
        /*009c*/ 	.byte	0x03, 0x1b
        /*009e*/ 	.short	0x00ff


	//----- nvinfo : EIATTR_MERCURY_ISA_VERSION
	.align		4
        /*00a0*/ 	.byte	0x03, 0x5f
        /*00a2*/ 	.short	0x0101


	//----- nvinfo : EIATTR_VRC_CTA_INIT_COUNT
	.align		4
        /*00a4*/ 	.byte	0x02, 0x4a
	.zero		1
	.zero		1


	//----- nvinfo : EIATTR_EXIT_INSTR_OFFSETS
	.align		4
        /*00a8*/ 	.byte	0x04, 0x1c
        /*00aa*/ 	.short	(.L_59 - .L_58)


	//   ....[0]....
.L_58:
        /*00ac*/ 	.word	0x00000150


	//   ....[1]....
        /*00b0*/ 	.word	0x000013e0


	//   ....[2]....
        /*00b4*/ 	.word	0x00001470


	//----- nvinfo : EIATTR_MAX_THREADS
	.align		4
.L_59:
        /*00b8*/ 	.byte	0x04, 0x05
        /*00ba*/ 	.short	(.L_61 - .L_60)
.L_60:
        /*00bc*/ 	.word	0x00000100
        /*00c0*/ 	.word	0x00000001
        /*00c4*/ 	.word	0x00000001


	//----- nvinfo : EIATTR_CRS_STACK_SIZE
	.align		4
.L_61:
        /*00c8*/ 	.byte	0x04, 0x1e
        /*00ca*/ 	.short	(.L_63 - .L_62)
.L_62:
        /*00cc*/ 	.word	0x00000000


	//----- nvinfo : EIATTR_CBANK_PARAM_SIZE
	.align		4
.L_63:
        /*00d0*/ 	.byte	0x03, 0x19
        /*00d2*/ 	.short	0x0040


	//----- nvinfo : EIATTR_PARAM_CBANK
	.align		4
        /*00d4*/ 	.byte	0x04, 0x0a
        /*00d6*/ 	.short	(.L_65 - .L_64)
	.align		4
.L_64:
        /*00d8*/ 	.word	index@(.nv.constant0._Z20spmv_coo_flat_kernelILj256EEvijPKiS1_PKdS3_PdPiS4_)
        /*00dc*/ 	.short	0x0380
        /*00de*/ 	.short	0x0040


	//----- nvinfo : EIATTR_SW_WAR
	.align		4
.L_65:
        /*00e0*/ 	.byte	0x04, 0x36
        /*00e2*/ 	.short	(.L_67 - .L_66)
.L_66:
        /*00e4*/ 	.word	0x00000008
.L_67:


//--------------------- .nv.info._Z15spmv_coo_normalPKiS0_PKdS2_Pdi --------------------------
	.section	.nv.info._Z15spmv_coo_normalPKiS0_PKdS2_Pdi,"",@"SHT_CUDA_INFO"
	.sectionflags	@""
	.align	4


	//----- nvinfo : EIATTR_CUDA_API_VERSION
	.align		4
        /*0000*/ 	.byte	0x04, 0x37
        /*0002*/ 	.short	(.L_69 - .L_68)
.L_68:
        /*0004*/ 	.word	0x00000082


	//----- nvinfo : EIATTR_KPARAM_INFO
	.align		4
.L_69:
        /*0008*/ 	.byte	0x04, 0x17
        /*000a*/ 	.short	(.L_71 - .L_70)
.L_70:
        /*000c*/ 	.word	0x00000000
        /*0010*/ 	.short	0x0005
        /*0012*/ 	.short	0x0028
        /*0014*/ 	.byte	0x00, 0xf0, 0x11, 0x00


	//----- nvinfo : EIATTR_KPARAM_INFO
	.align		4
.L_71:
        /*0018*/ 	.byte	0x04, 0x17
        /*001a*/ 	.short	(.L_73 - .L_72)
.L_72:
        /*001c*/ 	.word	0x00000000
        /*0020*/ 	.short	0x0004
        /*0022*/ 	.short	0x0020
        /*0024*/ 	.byte	0x00, 0xf5, 0x21, 0x00


	//----- nvinfo : EIATTR_KPARAM_INFO
	.align		4
.L_73:
        /*0028*/ 	.byte	0x04, 0x17
        /*002a*/ 	.short	(.L_75 - .L_74)
.L_74:
        /*002c*/ 	.word	0x00000000
        /*0030*/ 	.short	0x0003
        /*0032*/ 	.short	0x0018
        /*0034*/ 	.byte	0x00, 0xf5, 0x21, 0x00


	//----- nvinfo : EIATTR_KPARAM_INFO
	.align		4
.L_75:
        /*0038*/ 	.byte	0x04, 0x17
        /*003a*/ 	.short	(.L_77 - .L_76)
.L_76:
        /*003c*/ 	.word	0x00000000
        /*0040*/ 	.short	0x0002
        /*0042*/ 	.short	0x0010
        /*0044*/ 	.byte	0x00, 0xf5, 0x21, 0x00


	//----- nvinfo : EIATTR_KPARAM_INFO
	.align		4
.L_77:
        /*0048*/ 	.byte	0x04, 0x17
        /*004a*/ 	.short	(.L_79 - .L_78)
.L_78:
        /*004c*/ 	.word	0x00000000
        /*0050*/ 	.short	0x0001
        /*0052*/ 	.short	0x0008
        /*0054*/ 	.byte	0x00, 0xf5, 0x21, 0x00


	//----- nvinfo : EIATTR_KPARAM_INFO
	.align		4
.L_79:
        /*0058*/ 	.byte	0x04, 0x17
        /*005a*/ 	.short	(.L_81 - .L_80)
.L_80:
        /*005c*/ 	.word	0x00000000
        /*0060*/ 	.short	0x0000
        /*0062*/ 	.short	0x0000
        /*0064*/ 	.byte	0x00, 0xf5, 0x21, 0x00


	//----- nvinfo : EIATTR_SPARSE_MMA_MASK
	.align		4
.L_81:
        /*0068*/ 	.byte	0x03, 0x50
        /*006a*/ 	.short	0x0000


	//----- nvinfo : EIATTR_MAXREG_COUNT
	.align		4
        /*006c*/ 	.byte	0x03, 0x1b
        /*006e*/ 	.short	0x00ff


	//----- nvinfo : EIATTR_MERCURY_ISA_VERSION
	.align		4
        /*0070*/ 	.byte	0x03, 0x5f
        /*0072*/ 	.short	0x0101


	//----- nvinfo : EIATTR_VRC_CTA_INIT_COUNT
	.align		4
        /*0074*/ 	.byte	0x02, 0x4a
	.zero		1
	.zero		1


	//----- nvinfo : EIATTR_EXIT_INSTR_OFFSETS
	.align		4
        /*0078*/ 	.byte	0x04, 0x1c
        /*007a*/ 	.short	(.L_83 - .L_82)


	//   ....[0]....
.L_82:
        /*007c*/ 	.word	0x00000070


	//   ....[1]....
        /*0080*/ 	.word	0x000001e0


	//----- nvinfo : EIATTR_CRS_STACK_SIZE
	.align		4
.L_83:
        /*0084*/ 	.byte	0x04, 0x1e
        /*0086*/ 	.short	(.L_85 - .L_84)
.L_84:
        /*0088*/ 	.word	0x00000000


	//----- nvinfo : EIATTR_CBANK_PARAM_SIZE
	.align		4
.L_85:
        /*008c*/ 	.byte	0x03, 0x19
        /*008e*/ 	.short	0x002c


	//----- nvinfo : EIATTR_PARAM_CBANK
	.align		4
        /*0090*/ 	.byte	0x04, 0x0a
        /*0092*/ 	.short	(.L_87 - .L_86)
	.align		4
.L_86:
        /*0094*/ 	.word	index@(.nv.constant0._Z15spmv_coo_normalPKiS0_PKdS2_Pdi)
        /*0098*/ 	.short	0x0380
        /*009a*/ 	.short	0x002c


	//----- nvinfo : EIATTR_SW_WAR
	.align		4
.L_87:
        /*009c*/ 	.byte	0x04, 0x36
        /*009e*/ 	.short	(.L_89 - .L_88)
.L_88:
        /*00a0*/ 	.word	0x00000008
.L_89:


//--------------------- .nv.callgraph             --------------------------
	.section	.nv.callgraph,"",@"SHT_CUDA_CALLGRAPH"
	.align	4
	.sectionentsize	8
	.align		4
        /*0000*/ 	.word	0x00000000
	.align		4
        /*0004*/ 	.word	0xffffffff
	.align		4
        /*0008*/ 	.word	0x00000000
	.align		4
        /*000c*/ 	.word	0xfffffffe
	.align		4
        /*0010*/ 	.word	0x00000000
	.align		4
        /*0014*/ 	.word	0xfffffffd
	.align		4
        /*0018*/ 	.word	0x00000000
	.align		4
        /*001c*/ 	.word	0xfffffffc


//--------------------- .text._Z29spmv_coo_reduce_update_kernelILj256EEvjPKiPKdPd --------------------------
	.section	.text._Z29spmv_coo_reduce_update_kernelILj256EEvjPKiPKdPd,"ax",@progbits
	.align	128
        .global         _Z29spmv_coo_reduce_update_kernelILj256EEvjPKiPKdPd
        .type           _Z29spmv_coo_reduce_update_kernelILj256EEvjPKiPKdPd,@function
        .size           _Z29spmv_coo_reduce_update_kernelILj256EEvjPKiPKdPd,(.L_x_62 - _Z29spmv_coo_reduce_update_kernelILj256EEvjPKiPKdPd)
        .other          _Z29spmv_coo_reduce_update_kernelILj256EEvjPKiPKdPd,@"STO_CUDA_ENTRY STV_DEFAULT"
_Z29spmv_coo_reduce_update_kernelILj256EEvjPKiPKdPd:
.text._Z29spmv_coo_reduce_update_kernelILj256EEvjPKiPKdPd:
[----:B------:R-:W-:Y:S01]  /*0000*/  LDC R1, c[0x0][0x37c] ;  /* 0x0000df00ff017b82 */ /* 0x000fe20000000800 */
[----:B------:R-:W0:Y:S07]  /*0010*/  S2R R4, SR_TID.X ;  /* 0x0000000000047919 */ /* 0x000e2e0000002100 */
[----:B------:R-:W1:Y:S01]  /*0020*/  S2UR UR6, SR_CgaCtaId ;  /* 0x00000000000679c3 */ /* 0x000e620000008800 */
[----:B------:R-:W2:Y:S01]  /*0030*/  LDCU UR4, c[0x0][0x380] ;  /* 0x00007000ff0477ac */ /* 0x000ea20008000800 */
[----:B------:R-:W-:Y:S01]  /*0040*/  UMOV UR5, 0x400 ;  /* 0x0000040000057882 */ /* 0x000fe20000000000 */
[----:B------:R-:W3:Y:S01]  /*0050*/  LDCU.64 UR8, c[0x0][0x358] ;  /* 0x00006b00ff0877ac */ /* 0x000ee20008000a00 */
[----:B--2---:R-:W-:-:S02]  /*0060*/  ULOP3.LUT UR4, UR4, 0xffffff00, URZ, 0xc0, !UPT ;  /* 0xffffff0004047892 */ /* 0x004fc4000f8ec0ff */
[----:B-1----:R-:W-:Y:S02]  /*0070*/  ULEA UR7, UR6, UR5, 0x18 ;  /* 0x0000000506077291 */ /* 0x002fe4000f8ec0ff */
[----:B------:R-:W-:-:S04]  /*0080*/  UIADD3 UR5, UPT, UPT, UR5, 0x408, URZ ;  /* 0x0000040805057890 */ /* 0x000fc8000fffe0ff */
[----:B------:R-:W-:Y:S01]  /*0090*/  ULEA UR5, UR6, UR5, 0x18 ;  /* 0x0000000506057291 */ /* 0x000fe2000f8ec0ff */
[C---:B0-----:R-:W-:Y:S01]  /*00a0*/  ISETP.NE.AND P0, PT, R4.reuse, RZ, PT ;  /* 0x000000ff0400720c */ /* 0x041fe20003f05270 */
[----:B------:R-:W-:Y:S01]  /*00b0*/  IMAD.MOV.U32 R7, RZ, RZ, R4 ;  /* 0x000000ffff077224 */ /* 0x000fe200078e0004 */
[----:B------:R-:W-:-:S03]  /*00c0*/  LEA R3, R4, UR7, 0x2 ;  /* 0x0000000704037c11 */ /* 0x000fc6000f8e10ff */
[----:B------:R-:W-:-:S08]  /*00d0*/  LEA R2, R4, UR5, 0x3 ;  /* 0x0000000504027c11 */ /* 0x000fd0000f8e18ff */
[----:B------:R-:W-:Y:S01]  /*00e0*/  @!P0 IMAD.MOV.U32 R0, RZ, RZ, -0x1 ;  /* 0xffffffffff008424 */ /* 0x000fe200078e00ff */
[----:B------:R-:W-:Y:S04]  /*00f0*/  @!P0 STS.64 [UR7+0xc08], RZ ;  /* 0x000c08ffff008988 */ /* 0x000fe80008000a07 */
[----:B------:R0:W-:Y:S01]  /*0100*/  @!P0 STS [UR7+0x400], R0 ;  /* 0x00040000ff008988 */ /* 0x0001e20008000807 */
[----:B------:R-:W-:Y:S01]  /*0110*/  BAR.SYNC.DEFER_BLOCKING 0x0 ;  /* 0x0000000000007b1d */ /* 0x000fe20000010000 */
[----:B------:R-:W-:-:S13]  /*0120*/  ISETP.GE.AND P0, PT, R4, UR4, PT ;  /* 0x0000000404007c0c */ /* 0x000fda000bf06270 */
[----:B0--3--:R-:W-:Y:S05]  /*0130*/  @P0 BRA `(.L_x_0) ;  /* 0x0000000800c80947 */ /* 0x009fea0003800000 */
[----:B------:R-:W0:Y:S08]  /*0140*/  LDC.64 R6, c[0x0][0x388] ;  /* 0x0000e200ff067b82 */ /* 0x000e300000000a00 */
[----:B------:R-:W1:Y:S01]  /*0150*/  LDC.64 R8, c[0x0][0x390] ;  /* 0x0000e400ff087b82 */ /* 0x000e620000000a00 */
[----:B0-----:R-:W-:-:S04]  /*0160*/  IMAD.WIDE.U32 R6, R4, 0x4, R6 ;  /* 0x0000000404067825 */ /* 0x001fc800078e0006 */
[----:B------:R-:W-:Y:S02]  /*0170*/  IMAD.MOV.U32 R0, RZ, RZ, R6 ;  /* 0x000000ffff007224 */ /* 0x000fe400078e0006 */
[----:B------:R-:W-:Y:S02]  /*0180*/  IMAD.MOV.U32 R5, RZ, RZ, R7 ;  /* 0x000000ffff057224 */ /* 0x000fe400078e0007 */
[----:B-1----:R-:W-:-:S04]  /*0190*/  IMAD.WIDE.U32 R8, R4, 0x8, R8 ;  /* 0x0000000804087825 */ /* 0x002fc800078e0008 */
[----:B------:R-:W-:Y:S02]  /*01a0*/  IMAD.MOV.U32 R6, RZ, RZ, R8 ;  /* 0x000000ffff067224 */ /* 0x000fe400078e0008 */
[----:B------:R-:W-:-:S07]  /*01b0*/  IMAD.MOV.U32 R7, RZ, RZ, R4 ;  /* 0x000000ffff077224 */ /* 0x000fce00078e0004 */
.L_x_19:
[----:B0-----:R-:W-:Y:S02]  /*01c0*/  IMAD.MOV.U32 R14, RZ, RZ, R0 ;  /* 0x000000ffff0e7224 */ /* 0x001fe400078e0000 */
[----:B------:R-:W-:Y:S02]  /*01d0*/  IMAD.MOV.U32 R15, RZ, RZ, R5 ;  /* 0x000000ffff0f7224 */ /* 0x000fe400078e0005 */
[----:B------:R-:W-:-:S03]  /*01e0*/  IMAD.MOV.U32 R8, RZ, RZ, R6 ;  /* 0x000000ffff087224 */ /* 0x000fc600078e0006 */
[----:B------:R-:W2:Y:S04]  /*01f0*/  LDG.E R14, desc[UR8][R14.64] ;  /* 0x000000080e0e7981 */ /* 0x000ea8000c1e1900 */
[----:B------:R-:W3:Y:S01]  /*0200*/  LDG.E.64 R10, desc[UR8][R8.64] ;  /* 0x00000008080a7981 */ /* 0x000ee2000c1e1b00 */
[----:B------:R-:W-:Y:S01]  /*0210*/  ISETP.NE.AND P0, PT, R4, RZ, PT ;  /* 0x000000ff0400720c */ /* 0x000fe20003f05270 */
[----:B------:R-:W-:Y:S05]  /*0220*/  WARPSYNC.ALL ;  /* 0x0000000000007948 */ /* 0x000fea0003800000 */
[----:B------:R-:W-:Y:S01]  /*0230*/  BSSY.RECONVERGENT B0, `(.L_x_1) ;  /* 0x000000c000007945 */ /* 0x000fe20003800200 */
[----:B------:R-:W-:Y:S01]  /*0240*/  CS2R R12, SRZ ;  /* 0x00000000000c7805 */ /* 0x000fe2000001ff00 */
[----:B--2---:R0:W-:Y:S04]  /*0250*/  STS [R3], R14 ;  /* 0x0000000e03007388 */ /* 0x0041e80000000800 */
[----:B---3--:R0:W-:Y:S01]  /*0260*/  STS.64 [R2], R10 ;  /* 0x0000000a02007388 */ /* 0x0081e20000000a00 */
[----:B------:R-:W-:Y:S06]  /*0270*/  BAR.SYNC.DEFER_BLOCKING 0x0 ;  /* 0x0000000000007b1d */ /* 0x000fec0000010000 */
[----:B------:R-:W-:Y:S05]  /*0280*/  @!P0 BRA `(.L_x_2) ;  /* 0x0000000000188947 */ /* 0x000fea0003800000 */
[----:B------:R-:W-:Y:S04]  /*0290*/  LDS R8, [R3] ;  /* 0x0000000003087984 */ /* 0x000fe80000000800 */
[----:B0-----:R-:W0:Y:S02]  /*02a0*/  LDS R11, [R3+-0x4] ;  /* 0xfffffc00030b7984 */ /* 0x001e240000000800 */
[----:B0-----:R-:W-:-:S13]  /*02b0*/  ISETP.NE.AND P0, PT, R8, R11, PT ;  /* 0x0000000b0800720c */ /* 0x001fda0003f05270 */
[----:B------:R-:W0:Y:S02]  /*02c0*/  @!P0 LDS.64 R10, [R2+-0x8] ;  /* 0xfffff800020a8984 */ /* 0x000e240000000a00 */
[----:B0-----:R-:W0:Y:S08]  /*02d0*/  @!P0 F2F.F32.F64 R10, R10 ;  /* 0x0000000a000a8310 */ /* 0x001e300000301000 */
[----:B0-----:R1:W2:Y:S02]  /*02e0*/  @!P0 F2F.F64.F32 R12, R10 ;  /* 0x0000000a000c8310 */ /* 0x0012a40000201800 */
.L_x_2:
[----:B------:R-:W-:Y:S05]  /*02f0*/  BSYNC.RECONVERGENT B0 ;  /* 0x0000000000007941 */ /* 0x000fea0003800200 */
.L_x_1:
[----:B------:R-:W-:Y:S01]  /*0300*/  BAR.SYNC.DEFER_BLOCKING 0x0 ;  /* 0x0000000000007b1d */ /* 0x000fe20000010000 */
[----:B------:R-:W-:-:S05]  /*0310*/  ISETP.GE.U32.AND P0, PT, R4, 0x2, PT ;  /* 0x000000020400780c */ /* 0x000fca0003f06070 */
[----:B------:R-:W-:Y:S01]  /*0320*/  BSSY.RECONVERGENT B0, `(.L_x_3) ;  /* 0x000000d000007945 */ /* 0x000fe20003800200 */
[----:B01----:R-:W2:Y:S02]  /*0330*/  LDS.64 R10, [R2] ;  /* 0x00000000020a7984 */ /* 0x003ea40000000a00 */
[----:B--2---:R-:W-:Y:S01]  /*0340*/  DADD R12, R10, R12 ;  /* 0x000000000a0c7229 */ /* 0x004fe2000000000c */
[----:B------:R-:W-:-:S06]  /*0350*/  CS2R R10, SRZ ;  /* 0x00000000000a7805 */ /* 0x000fcc000001ff00 */
[----:B------:R0:W-:Y:S01]  /*0360*/  STS.64 [R2], R12 ;  /* 0x0000000c02007388 */ /* 0x0001e20000000a00 */
        /* <DEDUP_REMOVED lines=8> */
.L_x_4:
[----:B------:R-:W-:Y:S05]  /*03f0*/  BSYNC.RECONVERGENT B0 ;  /* 0x0000000000007941 */ /* 0x000fea0003800200 */
.L_x_3:
        /* <DEDUP_REMOVED lines=15> */
.L_x_6:
[----:B------:R-:W-:Y:S05]  /*04f0*/  BSYNC.RECONVERGENT B0 ;  /* 0x0000000000007941 */ /* 0x000fea0003800200 */
.L_x_5:
        /* <DEDUP_REMOVED lines=15> */
.L_x_8:
[----:B------:R-:W-:Y:S05]  /*05f0*/  BSYNC.RECONVERGENT B0 ;  /* 0x0000000000007941 */ /* 0x000fea0003800200 */
.L_x_7:
        /* <DEDUP_REMOVED lines=15> */
.L_x_10:
[----:B------:R-:W-:Y:S05]  /*06f0*/  BSYNC.RECONVERGENT B0 ;  /* 0x0000000000007941 */ /* 0x000fea0003800200 */
.L_x_9:
        /* <DEDUP_REMOVED lines=15> */
.L_x_12:
[----:B------:R-:W-:Y:S05]  /*07f0*/  BSYNC.RECONVERGENT B0 ;  /* 0x0000000000007941 */ /* 0x000fea0003800200 */
.L_x_11:
        /* <DEDUP_REMOVED lines=15> */
.L_x_14:
[----:B------:R-:W-:Y:S05]  /*08f0*/  BSYNC.RECONVERGENT B0 ;  /* 0x0000000000007941 */ /* 0x000fea0003800200 */
.L_x_13:
        /* <DEDUP_REMOVED lines=15> */
.L_x_16:
[----:B------:R-:W-:Y:S05]  /*09f0*/  BSYNC.RECONVERGENT B0 ;  /* 0x0000000000007941 */ /* 0x000fea0003800200 */
.L_x_15:
[----:B------:R-:W-:Y:S01]  /*0a00*/  BAR.SYNC.DEFER_BLOCKING 0x0 ;  /* 0x0000000000007b1d */ /* 0x000fe20000010000 */
[----:B------:R-:W-:Y:S01]  /*0a10*/  ISETP.GE.U32.AND P1, PT, R4, 0x100, PT ;  /* 0x000001000400780c */ /* 0x000fe20003f26070 */
[----:B------:R-:W-:-:S04]  /*0a20*/  VIADD R7, R7, 0x100 ;  /* 0x0000010007077836 */ /* 0x000fc80000000000 */
[----:B------:R-:W-:Y:S01]  /*0a30*/  BSSY.RECONVERGENT B0, `(.L_x_17) ;  /* 0x000000e000007945 */ /* 0x000fe20003800200 */
[----:B------:R-:W-:Y:S01]  /*0a40*/  ISETP.GE.AND P0, PT, R7, UR4, PT ;  /* 0x0000000407007c0c */ /* 0x000fe2000bf06270 */
        /* <DEDUP_REMOVED lines=12> */
.L_x_18:
[----:B------:R-:W-:Y:S05]  /*0b10*/  BSYNC.RECONVERGENT B0 ;  /* 0x0000000000007941 */ /* 0x000fea0003800200 */
.L_x_17:
[----:B------:R-:W-:Y:S06]  /*0b20*/  BAR.SYNC.DEFER_BLOCKING 0x0 ;  /* 0x0000000000007b1d */ /* 0x000fec0000010000 */
[----:B01----:R-:W2:Y:S02]  /*0b30*/  LDS.64 R10, [R2] ;  /* 0x00000000020a7984 */ /* 0x003ea40000000a00 */
[----:B--2---:R-:W-:-:S07]  /*0b40*/  DADD R10, R10, R12 ;  /* 0x000000000a0a7229 */ /* 0x004fce000000000c */
[----:B------:R-:W-:Y:S01]  /*0b50*/  STS.64 [R2], R10 ;  /* 0x0000000a02007388 */ /* 0x000fe20000000a00 */
[----:B------:R-:W-:Y:S06]  /*0b60*/  BAR.SYNC.DEFER_BLOCKING 0x0 ;  /* 0x0000000000007b1d */ /* 0x000fec0000010000 */
[----:B------:R-:W-:Y:S04]  /*0b70*/  LDS R15, [R3] ;  /* 0x00000000030f7984 */ /* 0x000fe80000000800 */
[----:B------:R-:W0:Y:S02]  /*0b80*/  LDS R8, [R3+0x4] ;  /* 0x0000040003087984 */ /* 0x000e240000000800 */
[----:B0-----:R-:W-:-:S13]  /*0b90*/  ISETP.NE.AND P1, PT, R15, R8, PT ;  /* 0x000000080f00720c */ /* 0x001fda0003f25270 */
[----:B------:R-:W0:Y:S01]  /*0ba0*/  @P1 LDC.64 R12, c[0x0][0x398] ;  /* 0x0000e600ff0c1b82 */ /* 0x000e220000000a00 */
[----:B------:R-:W1:Y:S01]  /*0bb0*/  @P1 LDS.64 R16, [R2] ;  /* 0x0000000002101984 */ /* 0x000e620000000a00 */
[----:B0-----:R-:W-:-:S05]  /*0bc0*/  @P1 IMAD.WIDE R12, R15, 0x8, R12 ;  /* 0x000000080f0c1825 */ /* 0x001fca00078e020c */
[----:B------:R-:W1:Y:S01]  /*0bd0*/  @P1 LDG.E.64 R14, desc[UR8][R12.64] ;  /* 0x000000080c0e1981 */ /* 0x000e62000c1e1b00 */
[----:B------:R-:W-:-:S05]  /*0be0*/  IADD3 R6, P2, PT, R6, 0x800, RZ ;  /* 0x0000080006067810 */ /* 0x000fca0007f5e0ff */
[----:B------:R-:W-:Y:S01]  /*0bf0*/  IMAD.X R9, RZ, RZ, R9, P2 ;  /* 0x000000ffff097224 */ /* 0x000fe200010e0609 */
[----:B-1----:R-:W-:-:S07]  /*0c00*/  @P1 DADD R14, R14, R16 ;  /* 0x000000000e0e1229 */ /* 0x002fce0000000010 */
[----:B------:R0:W-:Y:S01]  /*0c10*/  @P1 STG.E.64 desc[UR8][R12.64], R14 ;  /* 0x0000000e0c001986 */ /* 0x0001e2000c101b08 */
[----:B------:R-:W-:Y:S01]  /*0c20*/  BAR.SYNC.DEFER_BLOCKING 0x0 ;  /* 0x0000000000007b1d */ /* 0x000fe20000010000 */
[----:B------:R-:W-:-:S05]  /*0c30*/  IADD3 R0, P1, PT, R0, 0x400, RZ ;  /* 0x0000040000007810 */ /* 0x000fca0007f3e0ff */
[----:B------:R-:W-:Y:S01]  /*0c40*/  IMAD.X R5, RZ, RZ, R5, P1 ;  /* 0x000000ffff057224 */ /* 0x000fe200008e0605 */
[----:B------:R-:W-:Y:S07]  /*0c50*/  @!P0 BRA `(.L_x_19) ;  /* 0xfffffff400588947 */ /* 0x000fee000383ffff */
.L_x_0:
[----:B------:R-:W1:Y:S02]  /*0c60*/  LDC R0, c[0x0][0x380] ;  /* 0x0000e000ff007b82 */ /* 0x000e640000000800 */
[----:B-1----:R-:W-:-:S13]  /*0c70*/  ISETP.NE.AND P0, PT, R0, UR4, PT ;  /* 0x0000000400007c0c */ /* 0x002fda000bf05270 */
[----:B------:R-:W-:Y:S05]  /*0c80*/  @!P0 EXIT ;  /* 0x000000000000894d */ /* 0x000fea0003800000 */
[----:B------:R-:W-:Y:S01]  /*0c90*/  ISETP.GE.U32.AND P0, PT, R7, R0, PT ;  /* 0x000000000700720c */ /* 0x000fe20003f06070 */
[----:B------:R-:W-:-:S12]  /*0ca0*/  BSSY.RECONVERGENT B0, `(.L_x_20) ;  /* 0x000000d000007945 */ /* 0x000fd80003800200 */
[----:B------:R-:W-:Y:S05]  /*0cb0*/  @P0 BRA `(.L_x_21) ;  /* 0x0000000000200947 */ /* 0x000fea0003800000 */
[----:B------:R-:W1:Y:S08]  /*0cc0*/  LDC.64 R8, c[0x0][0x388] ;  /* 0x0000e200ff087b82 */ /* 0x000e700000000a00 */
[----:B------:R-:W2:Y:S01]  /*0cd0*/  LDC.64 R10, c[0x0][0x390] ;  /* 0x0000e400ff0a7b82 */ /* 0x000ea20000000a00 */
[----:B-1----:R-:W-:-:S06]  /*0ce0*/  IMAD.WIDE R8, R7, 0x4, R8 ;  /* 0x0000000407087825 */ /* 0x002fcc00078e0208 */
[----:B------:R-:W3:Y:S01]  /*0cf0*/  LDG.E R8, desc[UR8][R8.64] ;  /* 0x0000000808087981 */ /* 0x000ee2000c1e1900 */
[----:B--2---:R-:W-:-:S06]  /*0d00*/  IMAD.WIDE R6, R7, 0x8, R10 ;  /* 0x0000000807067825 */ /* 0x004fcc00078e020a */
[----:B------:R-:W5:Y:S04]  /*0d10*/  LDG.E.64 R6, desc[UR8][R6.64] ;  /* 0x0000000806067981 */ /* 0x000f68000c1e1b00 */
[----:B---3--:R1:W-:Y:S01]  /*0d20*/  STS [R3], R8 ;  /* 0x0000000803007388 */ /* 0x0083e20000000800 */
[----:B------:R-:W-:Y:S05]  /*0d30*/  BRA `(.L_x_22) ;  /* 0x00000000000c7947 */ /* 0x000fea0003800000 */
.L_x_21:
[----:B------:R-:W-:Y:S01]  /*0d40*/  IMAD.MOV.U32 R0, RZ, RZ, -0x1 ;  /* 0xffffffffff007424 */ /* 0x000fe200078e00ff */
[----:B------:R-:W-:-:S04]  /*0d50*/  CS2R R6, SRZ ;  /* 0x0000000000067805 */ /* 0x000fc8000001ff00 */
[----:B------:R2:W-:Y:S03]  /*0d60*/  STS [R3], R0 ;  /* 0x0000000003007388 */ /* 0x0005e60000000800 */
.L_x_22:
[----:B------:R-:W-:Y:S05]  /*0d70*/  BSYNC.RECONVERGENT B0 ;  /* 0x0000000000007941 */ /* 0x000fea0003800200 */
.L_x_20:
[----:B------:R-:W-:Y:S01]  /*0d80*/  ISETP.NE.AND P1, PT, R4, RZ, PT ;  /* 0x000000ff0400720c */ /* 0x000fe20003f25270 */
[----:B-----5:R3:W-:Y:S01]  /*0d90*/  STS.64 [R2], R6 ;  /* 0x0000000602007388 */ /* 0x0207e20000000a00 */
[----:B------:R-:W-:Y:S05]  /*0da0*/  WARPSYNC.ALL ;  /* 0x0000000000007948 */ /* 0x000fea0003800000 */
[----:B------:R-:W-:Y:S01]  /*0db0*/  BSSY.RECONVERGENT B0, `(.L_x_23) ;  /* 0x000000a000007945 */ /* 0x000fe20003800200 */
[----:B-1----:R-:W-:Y:S01]  /*0dc0*/  CS2R R8, SRZ ;  /* 0x0000000000087805 */ /* 0x002fe2000001ff00 */
[----:B------:R-:W-:Y:S06]  /*0dd0*/  BAR.SYNC.DEFER_BLOCKING 0x0 ;  /* 0x0000000000007b1d */ /* 0x000fec0000010000 */
[----:B---3--:R-:W-:Y:S05]  /*0de0*/  @!P1 BRA `(.L_x_24) ;  /* 0x0000000000189947 */ /* 0x008fea0003800000 */
[----:B--2---:R-:W-:Y:S04]  /*0df0*/  LDS R0, [R3] ;  /* 0x0000000003007984 */ /* 0x004fe80000000800 */
[----:B------:R-:W1:Y:S02]  /*0e00*/  LDS R5, [R3+-0x4] ;  /* 0xfffffc0003057984 */ /* 0x000e640000000800 */
[----:B-1----:R-:W-:-:S13]  /*0e10*/  ISETP.NE.AND P1, PT, R0, R5, PT ;  /* 0x000000050000720c */ /* 0x002fda0003f25270 */
[----:B------:R-:W1:Y:S02]  /*0e20*/  @!P1 LDS.64 R6, [R2+-0x8] ;  /* 0xfffff80002069984 */ /* 0x000e640000000a00 */
[----:B-1----:R-:W1:Y:S08]  /*0e30*/  @!P1 F2F.F32.F64 R6, R6 ;  /* 0x0000000600069310 */ /* 0x002e700000301000 */
[----:B-1----:R1:W3:Y:S02]  /*0e40*/  @!P1 F2F.F64.F32 R8, R6 ;  /* 0x0000000600089310 */ /* 0x0022e40000201800 */
.L_x_24:
[----:B------:R-:W-:Y:S05]  /*0e50*/  BSYNC.RECONVERGENT B0 ;  /* 0x0000000000007941 */ /* 0x000fea0003800200 */
.L_x_23:
[----:B------:R-:W-:Y:S01]  /*0e60*/  BAR.SYNC.DEFER_BLOCKING 0x0 ;  /* 0x0000000000007b1d */ /* 0x000fe20000010000 */
[----:B------:R-:W-:-:S05]  /*0e70*/  ISETP.GE.U32.AND P1, PT, R4, 0x2, PT ;  /* 0x000000020400780c */ /* 0x000fca0003f26070 */
[----:B------:R-:W-:Y:S01]  /*0e80*/  BSSY.RECONVERGENT B0, `(.L_x_25) ;  /* 0x000000d000007945 */ /* 0x000fe20003800200 */
[----:B-1----:R-:W3:Y:S02]  /*0e90*/  LDS.64 R6, [R2] ;  /* 0x0000000002067984 */ /* 0x002ee40000000a00 */
[----:B---3--:R-:W-:Y:S01]  /*0ea0*/  DADD R6, R6, R8 ;  /* 0x0000000006067229 */ /* 0x008fe20000000008 */
[----:B------:R-:W-:-:S06]  /*0eb0*/  CS2R R8, SRZ ;  /* 0x0000000000087805 */ /* 0x000fcc000001ff00 */
[----:B------:R1:W-:Y:S01]  /*0ec0*/  STS.64 [R2], R6 ;  /* 0x0000000602007388 */ /* 0x0003e20000000a00 */
[----:B------:R-:W-:Y:S06]  /*0ed0*/  BAR.SYNC.DEFER_BLOCKING 0x0 ;  /* 0x0000000000007b1d */ /* 0x000fec0000010000 */
[----:B------:R-:W-:Y:S05]  /*0ee0*/  @!P1 BRA `(.L_x_26) ;  /* 0x0000000000189947 */ /* 0x000fea0003800000 */
[----:B--2---:R-:W-:Y:S04]  /*0ef0*/  LDS R0, [R3] ;  /* 0x0000000003007984 */ /* 0x004fe80000000800 */
[----:B------:R-:W2:Y:S02]  /*0f00*/  LDS R5, [R3+-0x8] ;  /* 0xfffff80003057984 */ /* 0x000ea40000000800 */
[----:B--2---:R-:W-:-:S13]  /*0f10*/  ISETP.NE.AND P1, PT, R0, R5, PT ;  /* 0x000000050000720c */ /* 0x004fda0003f25270 */
[----:B-1----:R-:W1:Y:S02]  /*0f20*/  @!P1 LDS.64 R6, [R2+-0x10] ;  /* 0xfffff00002069984 */ /* 0x002e640000000a00 */
[----:B-1----:R-:W1:Y:S08]  /*0f30*/  @!P1 F2F.F32.F64 R6, R6 ;  /* 0x0000000600069310 */ /* 0x002e700000301000 */
[----:B-1----:R3:W4:Y:S02]  /*0f40*/  @!P1 F2F.F64.F32 R8, R6 ;  /* 0x0000000600089310 */ /* 0x0027240000201800 */
.L_x_26:
[----:B------:R-:W-:Y:S05]  /*0f50*/  BSYNC.RECONVERGENT B0 ;  /* 0x0000000000007941 */ /* 0x000fea0003800200 */
.L_x_25:
[----:B------:R-:W-:Y:S01]  /*0f60*/  BAR.SYNC.DEFER_BLOCKING 0x0 ;  /* 0x0000000000007b1d */ /* 0x000fe20000010000 */
[----:B------:R-:W-:-:S05]  /*0f70*/  ISETP.GE.U32.AND P1, PT, R4, 0x4, PT ;  /* 0x000000040400780c */ /* 0x000fca0003f26070 */
[----:B------:R-:W-:Y:S01]  /*0f80*/  BSSY.RECONVERGENT B0, `(.L_x_27) ;  /* 0x000000d000007945 */ /* 0x000fe20003800200 */
[----:B-1-3--:R-:W4:Y:S02]  /*0f90*/  LDS.64 R6, [R2] ;  /* 0x0000000002067984 */ /* 0x00af240000000a00 */
[----:B----4-:R-:W-:Y:S01]  /*0fa0*/  DADD R6, R6, R8 ;  /* 0x0000000006067229 */ /* 0x010fe20000000008 */
        /* <DEDUP_REMOVED lines=10> */
.L_x_28:
[----:B------:R-:W-:Y:S05]  /*1050*/  BSYNC.RECONVERGENT B0 ;  /* 0x0000000000007941 */ /* 0x000fea0003800200 */
.L_x_27:
        /* <DEDUP_REMOVED lines=15> */
.L_x_30:
[----:B------:R-:W-:Y:S05]  /*1150*/  BSYNC.RECONVERGENT B0 ;  /* 0x0000000000007941 */ /* 0x000fea0003800200 */
.L_x_29:
        /* <DEDUP_REMOVED lines=15> */
.L_x_32:
[----:B------:R-:W-:Y:S05]  /*1250*/  BSYNC.RECONVERGENT B0 ;  /* 0x0000000000007941 */ /* 0x000fea0003800200 */
.L_x_31:
        /* <DEDUP_REMOVED lines=15> */
.L_x_34:
[----:B------:R-:W-:Y:S05]  /*1350*/  BSYNC.RECONVERGENT B0 ;  /* 0x0000000000007941 */ /* 0x000fea0003800200 */
.L_x_33:
        /* <DEDUP_REMOVED lines=15> */
.L_x_36:
[----:B------:R-:W-:Y:S05]  /*1450*/  BSYNC.RECONVERGENT B0 ;  /* 0x0000000000007941 */ /* 0x000fea0003800200 */
.L_x_35:
        /* <DEDUP_REMOVED lines=15> */
.L_x_38:
[----:B------:R-:W-:Y:S05]  /*1550*/  BSYNC.RECONVERGENT B0 ;  /* 0x0000000000007941 */ /* 0x000fea0003800200 */
.L_x_37:
[----:B------:R-:W-:Y:S01]  /*1560*/  BAR.SYNC.DEFER_BLOCKING 0x0 ;  /* 0x0000000000007b1d */ /* 0x000fe20000010000 */
[----:B------:R-:W-:Y:S02]  /*1570*/  ISETP.GE.U32.AND P1, PT, R4, 0x100, PT ;  /* 0x000001000400780c */ /* 0x000fe40003f26070 */
[----:B------:R-:W-:-:S03]  /*1580*/  CS2R R4, SRZ ;  /* 0x0000000000047805 */ /* 0x000fc6000001ff00 */
[----:B------:R-:W-:Y:S01]  /*1590*/  BSSY.RECONVERGENT B0, `(.L_x_39) ;  /* 0x000000c000007945 */ /* 0x000fe20003800200 */
[----:B-1-3--:R-:W4:Y:S02]  /*15a0*/  LDS.64 R6, [R2] ;  /* 0x0000000002067984 */ /* 0x00af240000000a00 */
[----:B----4-:R-:W-:-:S07]  /*15b0*/  DADD R6, R6, R8 ;  /* 0x0000000006067229 */ /* 0x010fce0000000008 */
[----:B------:R1:W-:Y:S01]  /*15c0*/  STS.64 [R2], R6 ;  /* 0x0000000602007388 */ /* 0x0003e20000000a00 */
[----:B------:R-:W-:Y:S06]  /*15d0*/  BAR.SYNC.DEFER_BLOCKING 0x0 ;  /* 0x0000000000007b1d */ /* 0x000fec0000010000 */
[----:B------:R-:W-:Y:S05]  /*15e0*/  @!P1 BRA `(.L_x_40) ;  /* 0x0000000000189947 */ /* 0x000fea0003800000 */
[----:B--2---:R-:W-:Y:S04]  /*15f0*/  LDS R0, [R3] ;  /* 0x0000000003007984 */ /* 0x004fe80000000800 */
[----:B-1----:R-:W1:Y:S02]  /*1600*/  LDS R7, [R3+-0x400] ;  /* 0xfffc000003077984 */ /* 0x002e640000000800 */
[----:B-1----:R-:W-:-:S13]  /*1610*/  ISETP.NE.AND P1, PT, R0, R7, PT ;  /* 0x000000070000720c */ /* 0x002fda0003f25270 */
[----:B------:R-:W1:Y:S02]  /*1620*/  @!P1 LDS.64 R6, [R2+-0x800] ;  /* 0xfff8000002069984 */ /* 0x000e640000000a00 */
[----:B-1----:R-:W1:Y:S08]  /*1630*/  @!P1 F2F.F32.F64 R6, R6 ;  /* 0x0000000600069310 */ /* 0x002e700000301000 */
[----:B-1----:R3:W4:Y:S02]  /*1640*/  @!P1 F2F.F64.F32 R4, R6 ;  /* 0x0000000600049310 */ /* 0x0027240000201800 */
.L_x_40:
[----:B------:R-:W-:Y:S05]  /*1650*/  BSYNC.RECONVERGENT B0 ;  /* 0x0000000000007941 */ /* 0x000fea0003800200 */
.L_x_39:
[----:B------:R-:W-:Y:S06]  /*1660*/  BAR.SYNC.DEFER_BLOCKING 0x0 ;  /* 0x0000000000007b1d */ /* 0x000fec0000010000 */
[----:B-1-3--:R-:W4:Y:S02]  /*1670*/  LDS.64 R6, [R2] ;  /* 0x0000000002067984 */ /* 0x00af240000000a00 */
[----:B----4-:R-:W-:-:S07]  /*1680*/  DADD R4, R6, R4 ;  /* 0x0000000006047229 */ /* 0x010fce0000000004 */
[----:B------:R1:W-:Y:S01]  /*1690*/  STS.64 [R2], R4 ;  /* 0x0000000402007388 */ /* 0x0003e20000000a00 */
[----:B------:R-:W-:Y:S06]  /*16a0*/  BAR.SYNC.DEFER_BLOCKING 0x0 ;  /* 0x0000000000007b1d */ /* 0x000fec0000010000 */
[----:B------:R-:W-:Y:S05]  /*16b0*/  @P0 EXIT ;  /* 0x000000000000094d */ /* 0x000fea0003800000 */
[----:B------:R-:W-:Y:S04]  /*16c0*/  LDS R7, [R3] ;  /* 0x0000000003077984 */ /* 0x000fe80000000800 */
[----:B--2---:R-:W2:Y:S02]  /*16d0*/  LDS R0, [R3+0x4] ;  /* 0x0000040003007984 */ /* 0x004ea40000000800 */
[----:B--2---:R-:W-:-:S13]  /*16e0*/  ISETP.NE.AND P0, PT, R7, R0, PT ;  /* 0x000000000700720c */ /* 0x004fda0003f05270 */
[----:B------:R-:W-:Y:S05]  /*16f0*/  @!P0 EXIT ;  /* 0x000000000000894d */ /* 0x000fea0003800000 */
[----:B-1----:R-:W1:Y:S01]  /*1700*/  LDC.64 R4, c[0x0][0x398] ;  /* 0x0000e600ff047b82 */ /* 0x002e620000000a00 */
[----:B------:R-:W2:Y:S01]  /*1710*/  LDS.64 R2, [R2] ;  /* 0x0000000002027984 */ /* 0x000ea20000000a00 */
[----:B-1----:R-:W-:-:S05]  /*1720*/  IMAD.WIDE R4, R7, 0x8, R4 ;  /* 0x0000000807047825 */ /* 0x002fca00078e0204 */
[----:B------:R-:W2:Y:S02]  /*1730*/  LDG.E.64 R6, desc[UR8][R4.64] ;  /* 0x0000000804067981 */ /* 0x000ea4000c1e1b00 */
[----:B--2---:R-:W-:-:S07]  /*1740*/  DADD R6, R6, R2 ;  /* 0x0000000006067229 */ /* 0x004fce0000000002 */
[----:B------:R-:W-:Y:S01]  /*1750*/  STG.E.64 desc[UR8][R4.64], R6 ;  /* 0x0000000604007986 */ /* 0x000fe2000c101b08 */
[----:B------:R-:W-:Y:S05]  /*1760*/  EXIT ;  /* 0x000000000000794d */ /* 0x000fea0003800000 */
.L_x_41:
[----:B------:R-:W-:-:S00]  /*1770*/  BRA `(.L_x_41) ;  /* 0xfffffffc00fc7947 */ /* 0x000fc0000383ffff */
[----:B------:R-:W-:-:S00]  /*1780*/  NOP ;  /* 0x0000000000007918 */ /* 0x000fc00000000000 */
[----:B------:R-:W-:-:S00]  /*1790*/  NOP ;  /* 0x0000000000007918 */ /* 0x000fc00000000000 */
[----:B------:R-:W-:-:S00]  /*17a0*/  NOP ;  /* 0x0000000000007918 */ /* 0x000fc00000000000 */
[----:B------:R-:W-:-:S00]  /*17b0*/  NOP ;  /* 0x0000000000007918 */ /* 0x000fc00000000000 */
[----:B------:R-:W-:-:S00]  /*17c0*/  NOP ;  /* 0x0000000000007918 */ /* 0x000fc00000000000 */
[----:B------:R-:W-:-:S00]  /*17d0*/  NOP ;  /* 0x0000000000007918 */ /* 0x000fc00000000000 */
[----:B------:R-:W-:-:S00]  /*17e0*/  NOP ;  /* 0x0000000000007918 */ /* 0x000fc00000000000 */
[----:B------:R-:W-:-:S00]  /*17f0*/  NOP ;  /* 0x0000000000007918 */ /* 0x000fc00000000000 */
.L_x_62:


//--------------------- .text._Z20spmv_coo_flat_kernelILj256EEvijPKiS1_PKdS3_PdPiS4_ --------------------------
	.section	.text._Z20spmv_coo_flat_kernelILj256EEvijPKiS1_PKdS3_PdPiS4_,"ax",@progbits
	.align	128
        .global         _Z20spmv_coo_flat_kernelILj256EEvijPKiS1_PKdS3_PdPiS4_
        .type           _Z20spmv_coo_flat_kernelILj256EEvijPKiS1_PKdS3_PdPiS4_,@function
        .size           _Z20spmv_coo_flat_kernelILj256EEvijPKiS1_PKdS3_PdPiS4_,(.L_x_63 - _Z20spmv_coo_flat_kernelILj256EEvijPKiS1_PKdS3_PdPiS4_)
        .other          _Z20spmv_coo_flat_kernelILj256EEvijPKiS1_PKdS3_PdPiS4_,@"STO_CUDA_ENTRY STV_DEFAULT"
_Z20spmv_coo_flat_kernelILj256EEvijPKiS1_PKdS3_PdPiS4_:
.text._Z20spmv_coo_flat_kernelILj256EEvijPKiS1_PKdS3_PdPiS4_:
[----:B------:R-:W-:Y:S01]  /*0000*/  LDC R1, c[0x0][0x37c] ;  /* 0x0000df00ff017b82 */ /* 0x000fe20000000800 */
[----:B------:R-:W0:Y:S07]  /*0010*/  S2R R0, SR_CTAID.X ;  /* 0x0000000000007919 */ /* 0x000e2e0000002500 */
[----:B------:R-:W1:Y:S01]  /*0020*/  LDC.64 R6, c[0x0][0x380] ;  /* 0x0000e000ff067b82 */ /* 0x000e620000000a00 */
[----:B------:R-:W-:Y:S01]  /*0030*/  UMOV UR4, 0x400 ;  /* 0x0000040000047882 */ /* 0x000fe20000000000 */
[----:B------:R-:W-:Y:S01]  /*0040*/  IMAD.MOV.U32 R4, RZ, RZ, -0x1 ;  /* 0xffffffffff047424 */ /* 0x000fe200078e00ff */
[----:B------:R-:W2:Y:S05]  /*0050*/  S2R R5, SR_TID.X ;  /* 0x0000000000057919 */ /* 0x000eaa0000002100 */
[----:B------:R-:W3:Y:S01]  /*0060*/  S2UR UR5, SR_CgaCtaId ;  /* 0x00000000000579c3 */ /* 0x000ee20000008800 */
[----:B0-----:R-:W-:Y:S01]  /*0070*/  IMAD.SHL.U32 R0, R0, 0x100, RZ ;  /* 0x0000010000007824 */ /* 0x001fe200078e00ff */
[----:B---3--:R-:W-:Y:S01]  /*0080*/  ULEA UR6, UR5, UR4, 0x18 ;  /* 0x0000000405067291 */ /* 0x008fe2000f8ec0ff */
[----:B--2---:R-:W-:-:S03]  /*0090*/  SHF.R.U32.HI R2, RZ, 0x1, R5 ;  /* 0x00000001ff027819 */ /* 0x004fc60000011605 */
[----:B------:R-:W-:Y:S02]  /*00a0*/  SHF.R.S32.HI R3, RZ, 0x1f, R0 ;  /* 0x0000001fff037819 */ /* 0x000fe40000011400 */
[----:B------:R-:W-:-:S04]  /*00b0*/  LOP3.LUT R0, R0, R5, RZ, 0xfc, !PT ;  /* 0x0000000500007212 */ /* 0x000fc800078efcff */
[----:B------:R-:W-:Y:S02]  /*00c0*/  LEA.HI R0, R3, R0, RZ, 0x5 ;  /* 0x0000000003007211 */ /* 0x000fe400078f28ff */
[----:B------:R-:W-:Y:S02]  /*00d0*/  LOP3.LUT R3, R2, 0x70, RZ, 0xc0, !PT ;  /* 0x0000007002037812 */ /* 0x000fe400078ec0ff */
[----:B------:R-:W-:-:S03]  /*00e0*/  SHF.R.S32.HI R0, RZ, 0x5, R0 ;  /* 0x00000005ff007819 */ /* 0x000fc60000011400 */
[----:B------:R-:W-:Y:S02]  /*00f0*/  IMAD.IADD R3, R3, 0x1, R5 ;  /* 0x0000000103037824 */ /* 0x000fe400078e0205 */
[----:B-1----:R-:W-:-:S03]  /*0100*/  IMAD R9, R0, R7, RZ ;  /* 0x0000000700097224 */ /* 0x002fc600078e02ff */
[----:B------:R-:W-:Y:S02]  /*0110*/  LEA R3, R3, UR6, 0x2 ;  /* 0x0000000603037c11 */ /* 0x000fe4000f8e10ff */
[----:B------:R-:W-:-:S03]  /*0120*/  VIADDMNMX.U32 R2, R9, R7, R6, PT ;  /* 0x0000000709027246 */ /* 0x000fc60003800006 */
[----:B------:R0:W-:Y:S01]  /*0130*/  STS [R3], R4 ;  /* 0x0000000403007388 */ /* 0x0001e20000000800 */
[----:B------:R-:W-:-:S13]  /*0140*/  ISETP.GE.AND P0, PT, R9, R2, PT ;  /* 0x000000020900720c */ /* 0x000fda0003f06270 */
[----:B0-----:R-:W-:Y:S05]  /*0150*/  @P0 EXIT ;  /* 0x000000000000094d */ /* 0x001fea0003800000 */
[----:B------:R-:W-:Y:S01]  /*0160*/  LOP3.LUT R4, R5, 0x1f, RZ, 0xc0, !PT ;  /* 0x0000001f05047812 */ /* 0x000fe200078ec0ff */
[----:B------:R-:W0:Y:S03]  /*0170*/  LDCU.64 UR6, c[0x0][0x358] ;  /* 0x00006b00ff0677ac */ /* 0x000e260008000a00 */
[----:B------:R-:W-:-:S13]  /*0180*/  ISETP.NE.AND P0, PT, R4, 0x1f, PT ;  /* 0x0000001f0400780c */ /* 0x000fda0003f05270 */
[----:B------:R-:W1:Y:S02]  /*0190*/  @!P0 LDC.64 R6, c[0x0][0x388] ;  /* 0x0000e200ff068b82 */ /* 0x000e640000000a00 */
[----:B-1----:R-:W-:-:S06]  /*01a0*/  @!P0 IMAD.WIDE R6, R9, 0x4, R6 ;  /* 0x0000000409068825 */ /* 0x002fcc00078e0206 */
[----:B0-----:R-:W2:Y:S01]  /*01b0*/  @!P0 LDG.E R6, desc[UR6][R6.64] ;  /* 0x0000000606068981 */ /* 0x001ea2000c1e1900 */
[----:B------:R-:W-:Y:S01]  /*01c0*/  UIADD3 UR4, UPT, UPT, UR4, 0x600, URZ ;  /* 0x0000060004047890 */ /* 0x000fe2000fffe0ff */
[----:B------:R-:W-:Y:S01]  /*01d0*/  IMAD.IADD R27, R4, 0x1, R9 ;  /* 0x00000001041b7824 */ /* 0x000fe200078e0209 */
[----:B------:R-:W-:Y:S02]  /*01e0*/  BSSY B0, `(.L_x_42) ;  /* 0x000011e000007945 */ /* 0x000fe40003800000 */
[----:B------:R-:W-:-:S06]  /*01f0*/  ULEA UR4, UR5, UR4, 0x18 ;  /* 0x0000000405047291 */ /* 0x000fcc000f8ec0ff */
[----:B------:R-:W-:Y:S01]  /*0200*/  LEA R5, R5, UR4, 0x3 ;  /* 0x0000000405057c11 */ /* 0x000fe2000f8e18ff */
[----:B--2---:R0:W-:Y:S04]  /*0210*/  @!P0 STS [R3+0x40], R6 ;  /* 0x0000400603008388 */ /* 0x0041e80000000800 */
[----:B------:R0:W-:Y:S01]  /*0220*/  @!P0 STS.64 [R5], RZ ;  /* 0x000000ff05008388 */ /* 0x0001e20000000a00 */
[----:B------:R-:W-:-:S13]  /*0230*/  ISETP.GE.AND P0, PT, R27, R2, PT ;  /* 0x000000021b00720c */ /* 0x000fda0003f06270 */
[----:B0-----:R-:W-:Y:S05]  /*0240*/  @P0 BRA `(.L_x_43) ;  /* 0x00000010005c0947 */ /* 0x001fea0003800000 */
[----:B------:R-:W-:Y:S01]  /*0250*/  VIADD R7, R27, 0x20 ;  /* 0x000000201b077836 */ /* 0x000fe20000000000 */
[----:B------:R-:W-:Y:S01]  /*0260*/  LOP3.LUT R6, RZ, R9, RZ, 0x33, !PT ;  /* 0x00000009ff067212 */ /* 0x000fe200078e33ff */
[----:B------:R-:W-:Y:S03]  /*0270*/  BSSY.RECONVERGENT B1, `(.L_x_44) ;  /* 0x0000060000017945 */ /* 0x000fe60003800200 */
[----:B------:R-:W-:-:S04]  /*0280*/  VIMNMX R9, PT, PT, R2, R7, !PT ;  /* 0x0000000702097248 */ /* 0x000fc80007fe0100 */
[----:B------:R-:W-:-:S04]  /*0290*/  IADD3 R6, PT, PT, -R4, R9, R6 ;  /* 0x0000000904067210 */ /* 0x000fc80007ffe106 */
[----:B------:R-:W-:-:S13]  /*02a0*/  LOP3.LUT P0, RZ, R6, 0x20, RZ, 0xc0, !PT ;  /* 0x0000002006ff7812 */ /* 0x000fda000780c0ff */
[----:B------:R-:W-:Y:S05]  /*02b0*/  @P0 BRA `(.L_x_45) ;  /* 0x00000004006c0947 */ /* 0x000fea0003800000 */
[----:B------:R-:W0:Y:S08]  /*02c0*/  LDC.64 R14, c[0x0][0x390] ;  /* 0x0000e400ff0e7b82 */ /* 0x000e300000000a00 */
[----:B------:R-:W1:Y:S08]  /*02d0*/  LDC.64 R12, c[0x0][0x398] ;  /* 0x0000e600ff0c7b82 */ /* 0x000e700000000a00 */
[----:B------:R-:W2:Y:S01]  /*02e0*/  LDC.64 R16, c[0x0][0x3a0] ;  /* 0x0000e800ff107b82 */ /* 0x000ea20000000a00 */
[----:B0-----:R-:W-:-:S07]  /*02f0*/  IMAD.WIDE R14, R27, 0x4, R14 ;  /* 0x000000041b0e7825 */ /* 0x001fce00078e020e */
[----:B------:R-:W0:Y:S01]  /*0300*/  LDC.64 R8, c[0x0][0x388] ;  /* 0x0000e200ff087b82 */ /* 0x000e220000000a00 */
[----:B------:R-:W2:Y:S01]  /*0310*/  LDG.E R15, desc[UR6][R14.64] ;  /* 0x000000060e0f7981 */ /* 0x000ea2000c1e1900 */
[----:B-1----:R-:W-:-:S06]  /*0320*/  IMAD.WIDE R12, R27, 0x8, R12 ;  /* 0x000000081b0c7825 */ /* 0x002fcc00078e020c */
[----:B------:R-:W3:Y:S01]  /*0330*/  LDG.E.64 R12, desc[UR6][R12.64] ;  /* 0x000000060c0c7981 */ /* 0x000ee2000c1e1b00 */
[----:B0-----:R-:W-:-:S05]  /*0340*/  IMAD.WIDE R10, R27, 0x4, R8 ;  /* 0x000000041b0a7825 */ /* 0x001fca00078e0208 */
[----:B------:R0:W5:Y:S01]  /*0350*/  LDG.E R8, desc[UR6][R10.64] ;  /* 0x000000060a087981 */ /* 0x000162000c1e1900 */
[----:B--2---:R-:W-:-:S06]  /*0360*/  IMAD.WIDE R16, R15, 0x8, R16 ;  /* 0x000000080f107825 */ /* 0x004fcc00078e0210 */
[----:B------:R-:W3:Y:S01]  /*0370*/  LDG.E.64 R16, desc[UR6][R16.64] ;  /* 0x0000000610107981 */ /* 0x000ee2000c1e1b00 */
[----:B------:R-:W-:Y:S01]  /*0380*/  ISETP.NE.AND P0, PT, R4, RZ, PT ;  /* 0x000000ff0400720c */ /* 0x000fe20003f05270 */
[----:B------:R-:W-:Y:S01]  /*0390*/  BSSY.RECONVERGENT B2, `(.L_x_46) ;  /* 0x0000015000027945 */ /* 0x000fe20003800200 */
[----:B---3--:R-:W-:-:S06]  /*03a0*/  DMUL R18, R12, R16 ;  /* 0x000000100c127228 */ /* 0x008fcc0000000000 */
[----:B------:R0:W1:Y:S05]  /*03b0*/  F2F.F32.F64 R9, R18 ;  /* 0x0000001200097310 */ /* 0x00006a0000301000 */
[----:B------:R-:W-:Y:S05]  /*03c0*/  @P0 BRA `(.L_x_47) ;  /* 0x0000000000440947 */ /* 0x000fea0003800000 */
[----:B0-----:R-:W0:Y:S02]  /*03d0*/  LDS R11, [R3+0xbc] ;  /* 0x0000bc00030b7984 */ /* 0x001e240000000800 */
[----:B0----5:R-:W-:-:S13]  /*03e0*/  ISETP.NE.AND P0, PT, R8, R11, PT ;  /* 0x0000000b0800720c */ /* 0x021fda0003f05270 */
[----:B------:R-:W-:Y:S05]  /*03f0*/  @!P0 BRA `(.L_x_48) ;  /* 0x0000000000288947 */ /* 0x000fea0003800000 */
[----:B------:R-:W0:Y:S01]  /*0400*/  LDS R13, [R3+0xbc] ;  /* 0x0000bc00030d7984 */ /* 0x000e220000000800 */
[----:B------:R-:W0:Y:S03]  /*0410*/  LDC.64 R10, c[0x0][0x3a8] ;  /* 0x0000ea00ff0a7b82 */ /* 0x000e260000000a00 */
[----:B------:R-:W-:Y:S04]  /*0420*/  LDS.64 R14, [R5+0xf8] ;  /* 0x0000f800050e7984 */ /* 0x000fe80000000a00 */
[----:B------:R-:W2:Y:S01]  /*0430*/  LDS R17, [R3+0xbc] ;  /* 0x0000bc0003117984 */ /* 0x000ea20000000800 */
[----:B0-----:R-:W-:-:S06]  /*0440*/  IMAD.WIDE R12, R13, 0x8, R10 ;  /* 0x000000080d0c7825 */ /* 0x001fcc00078e020a */
[----:B------:R-:W3:Y:S01]  /*0450*/  LDG.E.64 R12, desc[UR6][R12.64] ;  /* 0x000000060c0c7981 */ /* 0x000ee2000c1e1b00 */
[----:B--2---:R-:W-:Y:S01]  /*0460*/  IMAD.WIDE R10, R17, 0x8, R10 ;  /* 0x00000008110a7825 */ /* 0x004fe200078e020a */
[----:B---3--:R-:W-:-:S07]  /*0470*/  DADD R14, R12, R14 ;  /* 0x000000000c0e7229 */ /* 0x008fce000000000e */
[----:B------:R4:W-:Y:S01]  /*0480*/  STG.E.64 desc[UR6][R10.64], R14 ;  /* 0x0000000e0a007986 */ /* 0x0009e2000c101b06 */
[----:B------:R-:W-:Y:S05]  /*0490*/  BRA `(.L_x_47) ;  /* 0x0000000000107947 */ /* 0x000fea0003800000 */
.L_x_48:
[----:B------:R-:W0:Y:S01]  /*04a0*/  LDS.64 R12, [R5+0xf8] ;  /* 0x0000f800050c7984 */ /* 0x000e220000000a00 */
[----:B-1----:R-:W0:Y:S02]  /*04b0*/  F2F.F64.F32 R10, R9 ;  /* 0x00000009000a7310 */ /* 0x002e240000201800 */
[----:B0-----:R-:W-:-:S06]  /*04c0*/  DADD R10, R10, R12 ;  /* 0x000000000a0a7229 */ /* 0x001fcc000000000c */
[----:B------:R2:W3:Y:S05]  /*04d0*/  F2F.F32.F64 R9, R10 ;  /* 0x0000000a00097310 */ /* 0x0004ea0000301000 */
.L_x_47:
[----:B------:R-:W-:Y:S05]  /*04e0*/  BSYNC.RECONVERGENT B2 ;  /* 0x0000000000027941 */ /* 0x000fea0003800200 */
.L_x_46:
[----:B-1-3--:R-:W1:Y:S01]  /*04f0*/  F2F.F64.F32 R16, R9 ;  /* 0x0000000900107310 */ /* 0x00ae620000201800 */
[----:B-----5:R-:W-:Y:S01]  /*0500*/  STS [R3+0x40], R8 ;  /* 0x0000400803007388 */ /* 0x020fe20000000800 */
[----:B------:R-:W-:-:S03]  /*0510*/  IMAD.MOV.U32 R27, RZ, RZ, R7 ;  /* 0x000000ffff1b7224 */ /* 0x000fc600078e0007 */
[----:B-1----:R-:W-:Y:S04]  /*0520*/  STS.64 [R5], R16 ;  /* 0x0000001005007388 */ /* 0x002fe80000000a00 */
[----:B0-2-4-:R-:W0:Y:S02]  /*0530*/  LDS R11, [R3+0x3c] ;  /* 0x00003c00030b7984 */ /* 0x015e240000000800 */
[----:B0-----:R-:W-:-:S13]  /*0540*/  ISETP.NE.AND P0, PT, R8, R11, PT ;  /* 0x0000000b0800720c */ /* 0x001fda0003f05270 */
[----:B------:R-:W0:Y:S02]  /*0550*/  @!P0 LDS.64 R10, [R5+-0x8] ;  /* 0xfffff800050a8984 */ /* 0x000e240000000a00 */
[----:B0-----:R-:W-:-:S06]  /*0560*/  @!P0 DADD R10, R16, R10 ;  /* 0x00000000100a8229 */ /* 0x001fcc000000000a */
[----:B------:R-:W0:Y:S08]  /*0570*/  @!P0 F2F.F32.F64 R9, R10 ;  /* 0x0000000a00098310 */ /* 0x000e300000301000 */
[----:B0-----:R-:W0:Y:S02]  /*0580*/  @!P0 F2F.F64.F32 R12, R9 ;  /* 0x00000009000c8310 */ /* 0x001e240000201800 */
[----:B0-----:R-:W-:Y:S04]  /*0590*/  @!P0 STS.64 [R5], R12 ;  /* 0x0000000c05008388 */ /* 0x001fe80000000a00 */
[----:B------:R-:W0:Y:S02]  /*05a0*/  LDS R15, [R3+0x38] ;  /* 0x00003800030f7984 */ /* 0x000e240000000800 */
[----:B0-----:R-:W-:-:S13]  /*05b0*/  ISETP.NE.AND P0, PT, R8, R15, PT ;  /* 0x0000000f0800720c */ /* 0x001fda0003f05270 */
[----:B------:R-:W0:Y:S01]  /*05c0*/  @!P0 LDS.64 R14, [R5+-0x10] ;  /* 0xfffff000050e8984 */ /* 0x000e220000000a00 */
[----:B------:R-:W0:Y:S02]  /*05d0*/  @!P0 F2F.F64.F32 R16, R9 ;  /* 0x0000000900108310 */ /* 0x000e240000201800 */
        /* <DEDUP_REMOVED lines=20> */
[----:B------:R-:W0:Y:S02]  /*0720*/  LDS R11, [R3] ;  /* 0x00000000030b7984 */ /* 0x000e240000000800 */
[----:B0-----:R-:W-:-:S13]  /*0730*/  ISETP.NE.AND P0, PT, R8, R11, PT ;  /* 0x0000000b0800720c */ /* 0x001fda0003f05270 */
[----:B------:R-:W0:Y:S01]  /*0740*/  @!P0 LDS.64 R12, [R5+-0x80] ;  /* 0xffff8000050c8984 */ /* 0x000e220000000a00 */
[----:B------:R-:W0:Y:S02]  /*0750*/  @!P0 F2F.F64.F32 R10, R9 ;  /* 0x00000009000a8310 */ /* 0x000e240000201800 */
[----:B0-----:R-:W-:-:S10]  /*0760*/  @!P0 DADD R10, R10, R12 ;  /* 0x000000000a0a8229 */ /* 0x001fd4000000000c */
[----:B------:R-:W0:Y:S08]  /*0770*/  @!P0 F2F.F32.F64 R10, R10 ;  /* 0x0000000a000a8310 */ /* 0x000e300000301000 */
[----:B0-----:R-:W0:Y:S02]  /*0780*/  @!P0 F2F.F64.F32 R12, R10 ;  /* 0x0000000a000c8310 */ /* 0x001e240000201800 */
[----:B0-----:R0:W-:Y:S01]  /*0790*/  @!P0 STS.64 [R5], R12 ;  /* 0x0000000c05008388 */ /* 0x0011e20000000a00 */
[----:B------:R-:W-:-:S13]  /*07a0*/  ISETP.NE.AND P0, PT, R4, 0x1f, PT ;  /* 0x0000001f0400780c */ /* 0x000fda0003f05270 */
[----:B0-----:R-:W-:Y:S05]  /*07b0*/  @!P0 BRA `(.L_x_45) ;  /* 0x00000000002c8947 */ /* 0x001fea0003800000 */
[----:B------:R-:W0:Y:S01]  /*07c0*/  LDS R9, [R3+0x44] ;  /* 0x0000440003097984 */ /* 0x000e220000000800 */
[----:B------:R-:W-:Y:S01]  /*07d0*/  IMAD.MOV.U32 R27, RZ, RZ, R7 ;  /* 0x000000ffff1b7224 */ /* 0x000fe200078e0007 */
[----:B0-----:R-:W-:-:S13]  /*07e0*/  ISETP.NE.AND P0, PT, R8, R9, PT ;  /* 0x000000090800720c */ /* 0x001fda0003f05270 */
[----:B------:R-:W-:Y:S05]  /*07f0*/  @!P0 BRA `(.L_x_45) ;  /* 0x00000000001c8947 */ /* 0x000fea0003800000 */
[----:B------:R-:W0:Y:S01]  /*0800*/  LDC.64 R10, c[0x0][0x3a8] ;  /* 0x0000ea00ff0a7b82 */ /* 0x000e220000000a00 */
[----:B------:R-:W1:Y:S01]  /*0810*/  LDS.64 R12, [R5] ;  /* 0x00000000050c7984 */ /* 0x000e620000000a00 */
[----:B0-----:R-:W-:-:S05]  /*0820*/  IMAD.WIDE R8, R8, 0x8, R10 ;  /* 0x0000000808087825 */ /* 0x001fca00078e020a */
[----:B------:R-:W1:Y:S01]  /*0830*/  LDG.E.64 R10, desc[UR6][R8.64] ;  /* 0x00000006080a7981 */ /* 0x000e62000c1e1b00 */
[----:B------:R-:W-:Y:S01]  /*0840*/  IMAD.MOV.U32 R27, RZ, RZ, R7 ;  /* 0x000000ffff1b7224 */ /* 0x000fe200078e0007 */
[----:B-1----:R-:W-:-:S07]  /*0850*/  DADD R10, R10, R12 ;  /* 0x000000000a0a7229 */ /* 0x002fce000000000c */
[----:B------:R0:W-:Y:S04]  /*0860*/  STG.E.64 desc[UR6][R8.64], R10 ;  /* 0x0000000a08007986 */ /* 0x0001e8000c101b06 */
.L_x_45:
[----:B------:R-:W-:Y:S05]  /*0870*/  BSYNC.RECONVERGENT B1 ;  /* 0x0000000000017941 */ /* 0x000fea0003800200 */
.L_x_44:
[----:B------:R-:W-:-:S13]  /*0880*/  ISETP.GE.U32.AND P0, PT, R6, 0x20, PT ;  /* 0x000000200600780c */ /* 0x000fda0003f06070 */
[----:B------:R-:W-:Y:S05]  /*0890*/  @!P0 BRA `(.L_x_43) ;  /* 0x0000000800c88947 */ /* 0x000fea0003800000 */
[----:B0-----:R-:W0:Y:S01]  /*08a0*/  LDC.64 R10, c[0x0][0x390] ;  /* 0x0000e400ff0a7b82 */ /* 0x001e220000000a00 */
[----:B------:R-:W-:-:S07]  /*08b0*/  ISETP.NE.AND P1, PT, R4, RZ, PT ;  /* 0x000000ff0400720c */ /* 0x000fce0003f25270 */
[----:B------:R-:W1:Y:S08]  /*08c0*/  LDC.64 R12, c[0x0][0x398] ;  /* 0x0000e600ff0c7b82 */ /* 0x000e700000000a00 */
[----:B------:R-:W2:Y:S08]  /*08d0*/  LDC.64 R14, c[0x0][0x388] ;  /* 0x0000e200ff0e7b82 */ /* 0x000eb00000000a00 */
[----:B------:R-:W3:Y:S01]  /*08e0*/  LDC.64 R6, c[0x0][0x3a8] ;  /* 0x0000ea00ff067b82 */ /* 0x000ee20000000a00 */
[----:B0-----:R-:W-:-:S05]  /*08f0*/  IADD3 R10, P0, PT, R10, 0x80, RZ ;  /* 0x000000800a0a7810 */ /* 0x001fca0007f1e0ff */
[----:B------:R-:W-:Y:S02]  /*0900*/  IMAD.X R11, RZ, RZ, R11, P0 ;  /* 0x000000ffff0b7224 */ /* 0x000fe400000e060b */
[----:B------:R-:W0:Y:S01]  /*0910*/  LDC.64 R8, c[0x0][0x3a0] ;  /* 0x0000e800ff087b82 */ /* 0x000e220000000a00 */
[----:B-1----:R-:W-:-:S05]  /*0920*/  IADD3 R12, P2, PT, R12, 0x100, RZ ;  /* 0x000001000c0c7810 */ /* 0x002fca0007f5e0ff */
[----:B------:R-:W-:Y:S01]  /*0930*/  IMAD.X R13, RZ, RZ, R13, P2 ;  /* 0x000000ffff0d7224 */ /* 0x000fe200010e060d */
[----:B--2---:R-:W-:-:S05]  /*0940*/  IADD3 R14, P3, PT, R14, 0x80, RZ ;  /* 0x000000800e0e7810 */ /* 0x004fca0007f7e0ff */
[----:B------:R-:W-:-:S08]  /*0950*/  IMAD.X R15, RZ, RZ, R15, P3 ;  /* 0x000000ffff0f7224 */ /* 0x000fd000018e060f */
.L_x_58:
[----:B-1----:R-:W-:-:S05]  /*0960*/  IMAD.WIDE R16, R27, 0x4, R10 ;  /* 0x000000041b107825 */ /* 0x002fca00078e020a */
[----:B0-----:R-:W0:Y:S01]  /*0970*/  LDG.E R23, desc[UR6][R16.64+-0x80] ;  /* 0xffff800610177981 */ /* 0x001e22000c1e1900 */
[----:B------:R-:W-:-:S05]  /*0980*/  IMAD.WIDE R18, R27, 0x8, R12 ;  /* 0x000000081b127825 */ /* 0x000fca00078e020c */
[----:B------:R-:W2:Y:S01]  /*0990*/  LDG.E.64 R24, desc[UR6][R18.64+-0x100] ;  /* 0xffff000612187981 */ /* 0x000ea2000c1e1b00 */
[----:B------:R-:W-:-:S05]  /*09a0*/  IMAD.WIDE R20, R27, 0x4, R14 ;  /* 0x000000041b147825 */ /* 0x000fca00078e020e */
[----:B------:R1:W5:Y:S01]  /*09b0*/  LDG.E R26, desc[UR6][R20.64+-0x80] ;  /* 0xffff8006141a7981 */ /* 0x000362000c1e1900 */
[----:B0-----:R-:W-:-:S06]  /*09c0*/  IMAD.WIDE R22, R23, 0x8, R8 ;  /* 0x0000000817167825 */ /* 0x001fcc00078e0208 */
[----:B------:R-:W2:Y:S01]  /*09d0*/  LDG.E.64 R22, desc[UR6][R22.64] ;  /* 0x0000000616167981 */ /* 0x000ea2000c1e1b00 */
[----:B------:R-:W-:Y:S05]  /*09e0*/  YIELD ;  /* 0x0000000000007946 */ /* 0x000fea0003800000 */
[----:B------:R-:W-:Y:S01]  /*09f0*/  BSSY.RECONVERGENT B1, `(.L_x_49) ;  /* 0x0000013000017945 */ /* 0x000fe20003800200 */
[----:B--2---:R-:W-:-:S06]  /*0a00*/  DMUL R22, R24, R22 ;  /* 0x0000001618167228 */ /* 0x004fcc0000000000 */
[----:B------:R1:W0:Y:S01]  /*0a10*/  F2F.F32.F64 R28, R22 ;  /* 0x00000016001c7310 */ /* 0x0002220000301000 */
[----:B------:R-:W-:Y:S05]  /*0a20*/  @P1 BRA `(.L_x_50) ;  /* 0x00000000003c1947 */ /* 0x000fea0003800000 */
[----:B-1----:R-:W1:Y:S02]  /*0a30*/  LDS R23, [R3+0xbc] ;  /* 0x0000bc0003177984 */ /* 0x002e640000000800 */
[----:B-1---5:R-:W-:-:S13]  /*0a40*/  ISETP.NE.AND P0, PT, R26, R23, PT ;  /* 0x000000171a00720c */ /* 0x022fda0003f05270 */
[----:B------:R-:W1:Y:S01]  /*0a50*/  @!P0 LDS.64 R22, [R5+0xf8] ;  /* 0x0000f80005168984 */ /* 0x000e620000000a00 */
[----:B0-----:R-:W1:Y:S02]  /*0a60*/  @!P0 F2F.F64.F32 R24, R28 ;  /* 0x0000001c00188310 */ /* 0x001e640000201800 */
[----:B-1----:R-:W-:-:S06]  /*0a70*/  @!P0 DADD R22, R24, R22 ;  /* 0x0000000018168229 */ /* 0x002fcc0000000016 */
[----:B------:R2:W4:Y:S01]  /*0a80*/  @!P0 F2F.F32.F64 R28, R22 ;  /* 0x00000016001c8310 */ /* 0x0005220000301000 */
[----:B------:R-:W-:Y:S05]  /*0a90*/  @!P0 BRA `(.L_x_50) ;  /* 0x0000000000208947 */ /* 0x000fea0003800000 */
[----:B------:R-:W3:Y:S04]  /*0aa0*/  LDS R25, [R3+0xbc] ;  /* 0x0000bc0003197984 */ /* 0x000ee80000000800 */
[----:B--2---:R-:W0:Y:S04]  /*0ab0*/  LDS.64 R22, [R5+0xf8] ;  /* 0x0000f80005167984 */ /* 0x004e280000000a00 */
[----:B------:R-:W1:Y:S01]  /*0ac0*/  LDS R29, [R3+0xbc] ;  /* 0x0000bc00031d7984 */ /* 0x000e620000000800 */
[----:B---3--:R-:W-:-:S06]  /*0ad0*/  IMAD.WIDE R24, R25, 0x8, R6 ;  /* 0x0000000819187825 */ /* 0x008fcc00078e0206 */
[----:B------:R-:W0:Y:S02]  /*0ae0*/  LDG.E.64 R24, desc[UR6][R24.64] ;  /* 0x0000000618187981 */ /* 0x000e24000c1e1b00 */
[----:B0-----:R-:W-:Y:S01]  /*0af0*/  DADD R22, R24, R22 ;  /* 0x0000000018167229 */ /* 0x001fe20000000016 */
[----:B-1----:R-:W-:-:S06]  /*0b00*/  IMAD.WIDE R24, R29, 0x8, R6 ;  /* 0x000000081d187825 */ /* 0x002fcc00078e0206 */
[----:B------:R0:W-:Y:S04]  /*0b10*/  STG.E.64 desc[UR6][R24.64], R22 ;  /* 0x0000001618007986 */ /* 0x0001e8000c101b06 */
.L_x_50:
[----:B------:R-:W-:Y:S05]  /*0b20*/  BSYNC.RECONVERGENT B1 ;  /* 0x0000000000017941 */ /* 0x000fea0003800200 */
.L_x_49:
[----:B012-4-:R-:W0:Y:S01]  /*0b30*/  F2F.F64.F32 R22, R28 ;  /* 0x0000001c00167310 */ /* 0x017e220000201800 */
[----:B-----5:R-:W-:Y:S01]  /*0b40*/  STS [R3+0x40], R26 ;  /* 0x0000401a03007388 */ /* 0x020fe20000000800 */
[----:B------:R-:W-:Y:S03]  /*0b50*/  BSSY.RECONVERGENT B1, `(.L_x_51) ;  /* 0x0000033000017945 */ /* 0x000fe60003800200 */
[----:B0-----:R-:W-:Y:S04]  /*0b60*/  STS.64 [R5], R22 ;  /* 0x0000001605007388 */ /* 0x001fe80000000a00 */
[----:B------:R-:W0:Y:S02]  /*0b70*/  LDS R25, [R3+0x3c] ;  /* 0x00003c0003197984 */ /* 0x000e240000000800 */
        /* <DEDUP_REMOVED lines=29> */
[----:B0-----:R-:W-:Y:S01]  /*0d50*/  @!P0 STS.64 [R5], R22 ;  /* 0x0000001605008388 */ /* 0x001fe20000000a00 */
[----:B------:R-:W-:-:S03]  /*0d60*/  ISETP.NE.AND P0, PT, R4, 0x1f, PT ;  /* 0x0000001f0400780c */ /* 0x000fc60003f05270 */
[----:B------:R-:W0:Y:S02]  /*0d70*/  LDS R29, [R3] ;  /* 0x00000000031d7984 */ /* 0x000e240000000800 */
[----:B0-----:R-:W-:-:S13]  /*0d80*/  ISETP.NE.AND P1, PT, R26, R29, PT ;  /* 0x0000001d1a00720c */ /* 0x001fda0003f25270 */
[----:B------:R-:W0:Y:S01]  /*0d90*/  @!P1 LDS.64 R22, [R5+-0x80] ;  /* 0xffff800005169984 */ /* 0x000e220000000a00 */
[----:B------:R-:W0:Y:S02]  /*0da0*/  @!P1 F2F.F64.F32 R24, R28 ;  /* 0x0000001c00189310 */ /* 0x000e240000201800 */
[----:B0-----:R-:W-:-:S06]  /*0db0*/  @!P1 DADD R22, R24, R22 ;  /* 0x0000000018169229 */ /* 0x001fcc0000000016 */
[----:B------:R-:W0:Y:S08]  /*0dc0*/  @!P1 F2F.F32.F64 R29, R22 ;  /* 0x00000016001d9310 */ /* 0x000e300000301000 */
[----:B0-----:R-:W0:Y:S02]  /*0dd0*/  @!P1 F2F.F64.F32 R24, R29 ;  /* 0x0000001d00189310 */ /* 0x001e240000201800 */
[----:B0-----:R0:W-:Y:S01]  /*0de0*/  @!P1 STS.64 [R5], R24 ;  /* 0x0000001805009388 */ /* 0x0011e20000000a00 */
[----:B------:R-:W-:Y:S05]  /*0df0*/  @!P0 BRA `(.L_x_52) ;  /* 0x0000000000208947 */ /* 0x000fea0003800000 */
[----:B------:R-:W1:Y:S02]  /*0e00*/  LDS R23, [R3+0x44] ;  /* 0x0000440003177984 */ /* 0x000e640000000800 */
[----:B-1----:R-:W-:-:S13]  /*0e10*/  ISETP.NE.AND P1, PT, R26, R23, PT ;  /* 0x000000171a00720c */ /* 0x002fda0003f25270 */
[----:B------:R-:W-:Y:S05]  /*0e20*/  @!P1 BRA `(.L_x_52) ;  /* 0x0000000000149947 */ /* 0x000fea0003800000 */
[----:B---3--:R-:W-:Y:S01]  /*0e30*/  IMAD.WIDE R28, R26, 0x8, R6 ;  /* 0x000000081a1c7825 */ /* 0x008fe200078e0206 */
[----:B------:R-:W1:Y:S04]  /*0e40*/  LDS.64 R22, [R5] ;  /* 0x0000000005167984 */ /* 0x000e680000000a00 */
[----:B0-----:R-:W1:Y:S02]  /*0e50*/  LDG.E.64 R24, desc[UR6][R28.64] ;  /* 0x000000061c187981 */ /* 0x001e64000c1e1b00 */
[----:B-1----:R-:W-:-:S07]  /*0e60*/  DADD R22, R24, R22 ;  /* 0x0000000018167229 */ /* 0x002fce0000000016 */
[----:B------:R1:W-:Y:S04]  /*0e70*/  STG.E.64 desc[UR6][R28.64], R22 ;  /* 0x000000161c007986 */ /* 0x0003e8000c101b06 */
.L_x_52:
[----:B------:R-:W-:Y:S05]  /*0e80*/  BSYNC.RECONVERGENT B1 ;  /* 0x0000000000017941 */ /* 0x000fea0003800200 */
.L_x_51:
[----:B0-----:R-:W2:Y:S04]  /*0e90*/  LDG.E R25, desc[UR6][R16.64] ;  /* 0x0000000610197981 */ /* 0x001ea8000c1e1900 */
[----:B------:R-:W4:Y:S04]  /*0ea0*/  LDG.E.64 R18, desc[UR6][R18.64] ;  /* 0x0000000612127981 */ /* 0x000f28000c1e1b00 */
[----:B------:R0:W5:Y:S01]  /*0eb0*/  LDG.E R20, desc[UR6][R20.64] ;  /* 0x0000000614147981 */ /* 0x000162000c1e1900 */
[----:B--2---:R-:W-:-:S05]  /*0ec0*/  IMAD.WIDE R24, R25, 0x8, R8 ;  /* 0x0000000819187825 */ /* 0x004fca00078e0208 */
[----:B-1----:R-:W4:Y:S01]  /*0ed0*/  LDG.E.64 R22, desc[UR6][R24.64] ;  /* 0x0000000618167981 */ /* 0x002f22000c1e1b00 */
[----:B------:R-:W-:Y:S01]  /*0ee0*/  ISETP.NE.AND P1, PT, R4, RZ, PT ;  /* 0x000000ff0400720c */ /* 0x000fe20003f25270 */
[----:B------:R-:W-:Y:S01]  /*0ef0*/  BSSY.RECONVERGENT B1, `(.L_x_53) ;  /* 0x0000014000017945 */ /* 0x000fe20003800200 */
[----:B----4-:R-:W-:-:S10]  /*0f00*/  DMUL R22, R18, R22 ;  /* 0x0000001612167228 */ /* 0x010fd40000000000 */
[----:B------:R0:W1:Y:S01]  /*0f10*/  F2F.F32.F64 R22, R22 ;  /* 0x0000001600167310 */ /* 0x0000620000301000 */
[----:B------:R-:W-:Y:S05]  /*0f20*/  @P1 BRA `(.L_x_54) ;  /* 0x0000000000401947 */ /* 0x000fea0003800000 */
[----:B------:R-:W2:Y:S02]  /*0f30*/  LDS R17, [R3+0xbc] ;  /* 0x0000bc0003117984 */ /* 0x000ea40000000800 */
[----:B--2--5:R-:W-:-:S13]  /*0f40*/  ISETP.NE.AND P2, PT, R20, R17, PT ;  /* 0x000000111400720c */ /* 0x024fda0003f45270 */
[----:B------:R-:W-:Y:S05]  /*0f50*/  @!P2 BRA `(.L_x_55) ;  /* 0x000000000024a947 */ /* 0x000fea0003800000 */
[----:B------:R-:W3:Y:S04]  /*0f60*/  LDS R25, [R3+0xbc] ;  /* 0x0000bc0003197984 */ /* 0x000ee80000000800 */
[----:B------:R-:W2:Y:S04]  /*0f70*/  LDS.64 R18, [R5+0xf8] ;  /* 0x0000f80005127984 */ /* 0x000ea80000000a00 */
[----:B0-----:R-:W0:Y:S01]  /*0f80*/  LDS R21, [R3+0xbc] ;  /* 0x0000bc0003157984 */ /* 0x001e220000000800 */
[----:B---3--:R-:W-:-:S05]  /*0f90*/  IMAD.WIDE R24, R25, 0x8, R6 ;  /* 0x0000000819187825 */ /* 0x008fca00078e0206 */
[----:B------:R-:W2:Y:S02]  /*0fa0*/  LDG.E.64 R16, desc[UR6][R24.64] ;  /* 0x0000000618107981 */ /* 0x000ea4000c1e1b00 */
[----:B--2---:R-:W-:Y:S01]  /*0fb0*/  DADD R18, R16, R18 ;  /* 0x0000000010127229 */ /* 0x004fe20000000012 */
[----:B0-----:R-:W-:-:S06]  /*0fc0*/  IMAD.WIDE R16, R21, 0x8, R6 ;  /* 0x0000000815107825 */ /* 0x001fcc00078e0206 */
[----:B------:R2:W-:Y:S01]  /*0fd0*/  STG.E.64 desc[UR6][R16.64], R18 ;  /* 0x0000001210007986 */ /* 0x0005e2000c101b06 */
[----:B------:R-:W-:Y:S05]  /*0fe0*/  BRA `(.L_x_54) ;  /* 0x0000000000107947 */ /* 0x000fea0003800000 */
.L_x_55:
[----:B------:R-:W2:Y:S01]  /*0ff0*/  LDS.64 R16, [R5+0xf8] ;  /* 0x0000f80005107984 */ /* 0x000ea20000000a00 */
[----:B01----:R-:W2:Y:S02]  /*1000*/  F2F.F64.F32 R22, R22 ;  /* 0x0000001600167310 */ /* 0x003ea40000201800 */
[----:B--2---:R-:W-:-:S06]  /*1010*/  DADD R16, R22, R16 ;  /* 0x0000000016107229 */ /* 0x004fcc0000000010 */
[----:B------:R4:W0:Y:S05]  /*1020*/  F2F.F32.F64 R22, R16 ;  /* 0x0000001000167310 */ /* 0x00082a0000301000 */
.L_x_54:
[----:B------:R-:W-:Y:S05]  /*1030*/  BSYNC.RECONVERGENT B1 ;  /* 0x0000000000017941 */ /* 0x000fea0003800200 */
.L_x_53:
        /* <DEDUP_REMOVED lines=49> */
[----:B------:R-:W1:Y:S02]  /*1350*/  LDG.E.64 R16, desc[UR6][R20.64] ;  /* 0x0000000614107981 */ /* 0x000e64000c1e1b00 */
[----:B-1----:R-:W-:-:S07]  /*1360*/  DADD R16, R16, R18 ;  /* 0x0000000010107229 */ /* 0x002fce0000000012 */
[----:B------:R1:W-:Y:S04]  /*1370*/  STG.E.64 desc[UR6][R20.64], R16 ;  /* 0x0000001014007986 */ /* 0x0003e8000c101b06 */
.L_x_57:
[----:B------:R-:W-:Y:S05]  /*1380*/  BSYNC.RECONVERGENT B1 ;  /* 0x0000000000017941 */ /* 0x000fea0003800200 */
.L_x_56:
[----:B------:R-:W-:-:S05]  /*1390*/  VIADD R27, R27, 0x40 ;  /* 0x000000401b1b7836 */ /* 0x000fca0000000000 */
[----:B------:R-:W-:-:S13]  /*13a0*/  ISETP.GE.AND P0, PT, R27, R2, PT ;  /* 0x000000021b00720c */ /* 0x000fda0003f06270 */
[----:B------:R-:W-:Y:S05]  /*13b0*/  @!P0 BRA `(.L_x_58) ;  /* 0xfffffff400688947 */ /* 0x000fea000383ffff */
.L_x_43:
[----:B------:R-:W-:Y:S05]  /*13c0*/  BSYNC B0 ;  /* 0x0000000000007941 */ /* 0x000fea0003800000 */
.L_x_42:
[----:B------:R-:W-:-:S13]  /*13d0*/  ISETP.NE.AND P0, PT, R4, 0x1f, PT ;  /* 0x0000001f0400780c */ /* 0x000fda0003f05270 */
[----:B------:R-:W-:Y:S05]  /*13e0*/  @P0 EXIT ;  /* 0x000000000000094d */ /* 0x000fea0003800000 */
[----:B------:R-:W2:Y:S01]  /*13f0*/  LDS R3, [R3+0x40] ;  /* 0x0000400003037984 */ /* 0x000ea20000000800 */
[----:B---3--:R-:W3:Y:S03]  /*1400*/  LDC.64 R6, c[0x0][0x3b0] ;  /* 0x0000ec00ff067b82 */ /* 0x008ee60000000a00 */
[----:B0-----:R-:W0:Y:S05]  /*1410*/  LDS.64 R4, [R5] ;  /* 0x0000000005047984 */ /* 0x001e2a0000000a00 */
[----:B------:R-:W4:Y:S01]  /*1420*/  LDC.64 R8, c[0x0][0x3b8] ;  /* 0x0000ee00ff087b82 */ /* 0x000f220000000a00 */
[----:B---3--:R-:W-:-:S04]  /*1430*/  IMAD.WIDE R6, R0, 0x4, R6 ;  /* 0x0000000400067825 */ /* 0x008fc800078e0206 */
[----:B----4-:R-:W-:Y:S01]  /*1440*/  IMAD.WIDE R8, R0, 0x8, R8 ;  /* 0x0000000800087825 */ /* 0x010fe200078e0208 */
[----:B--2---:R-:W-:Y:S04]  /*1450*/  STG.E desc[UR6][R6.64], R3 ;  /* 0x0000000306007986 */ /* 0x004fe8000c101906 */
[----:B0-----:R-:W-:Y:S01]  /*1460*/  STG.E.64 desc[UR6][R8.64], R4 ;  /* 0x0000000408007986 */ /* 0x001fe2000c101b06 */
[----:B------:R-:W-:Y:S05]  /*1470*/  EXIT ;  /* 0x000000000000794d */ /* 0x000fea0003800000 */
.L_x_59:
        /* <DEDUP_REMOVED lines=16> */
.L_x_63:


//--------------------- .text._Z15spmv_coo_normalPKiS0_PKdS2_Pdi --------------------------
	.section	.text._Z15spmv_coo_normalPKiS0_PKdS2_Pdi,"ax",@progbits
	.align	128
        .global         _Z15spmv_coo_normalPKiS0_PKdS2_Pdi
        .type           _Z15spmv_coo_normalPKiS0_PKdS2_Pdi,@function
        .size           _Z15spmv_coo_normalPKiS0_PKdS2_Pdi,(.L_x_64 - _Z15spmv_coo_normalPKiS0_PKdS2_Pdi)
        .other          _Z15spmv_coo_normalPKiS0_PKdS2_Pdi,@"STO_CUDA_ENTRY STV_DEFAULT"
_Z15spmv_coo_normalPKiS0_PKdS2_Pdi:
.text._Z15spmv_coo_normalPKiS0_PKdS2_Pdi:
[----:B------:R-:W-:Y:S01]  /*0000*/  LDC R1, c[0x0][0x37c] ;  /* 0x0000df00ff017b82 */ /* 0x000fe20000000800 */
[----:B------:R-:W0:Y:S07]  /*0010*/  S2R R3, SR_TID.X ;  /* 0x0000000000037919 */ /* 0x000e2e0000002100 */
[----:B------:R-:W0:Y:S01]  /*0020*/  S2UR UR4, SR_CTAID.X ;  /* 0x00000000000479c3 */ /* 0x000e220000002500 */
[----:B------:R-:W1:Y:S07]  /*0030*/  LDCU UR5, c[0x0][0x3a8] ;  /* 0x00007500ff0577ac */ /* 0x000e6e0008000800 */
[----:B------:R-:W0:Y:S02]  /*0040*/  LDC R0, c[0x0][0x360] ;  /* 0x0000d800ff007b82 */ /* 0x000e240000000800 */
[----:B0-----:R-:W-:-:S05]  /*0050*/  IMAD R3, R0, UR4, R3 ;  /* 0x0000000400037c24 */ /* 0x001fca000f8e0203 */
[----:B-1----:R-:W-:-:S13]  /*0060*/  ISETP.GE.AND P0, PT, R3, UR5, PT ;  /* 0x0000000503007c0c */ /* 0x002fda000bf06270 */
[----:B------:R-:W-:Y:S05]  /*0070*/  @P0 EXIT ;  /* 0x000000000000094d */ /* 0x000fea0003800000 */
[----:B------:R-:W0:Y:S01]  /*0080*/  LDCU UR4, c[0x0][0x370] ;  /* 0x00006e00ff0477ac */ /* 0x000e220008000800 */
[----:B------:R-:W1:Y:S01]  /*0090*/  LDCU.64 UR6, c[0x0][0x358] ;  /* 0x00006b00ff0677ac */ /* 0x000e620008000a00 */
[----:B0-----:R-:W-:-:S07]  /*00a0*/  IMAD R0, R0, UR4, RZ ;  /* 0x0000000400007c24 */ /* 0x001fce000f8e02ff */
.L_x_60:
[----:B0-----:R-:W0:Y:S08]  /*00b0*/  LDC.64 R6, c[0x0][0x388] ;  /* 0x0000e200ff067b82 */ /* 0x001e300000000a00 */
[----:B------:R-:W2:Y:S08]  /*00c0*/  LDC.64 R8, c[0x0][0x390] ;  /* 0x0000e400ff087b82 */ /* 0x000eb00000000a00 */
[----:B------:R-:W3:Y:S01]  /*00d0*/  LDC.64 R10, c[0x0][0x398] ;  /* 0x0000e600ff0a7b82 */ /* 0x000ee20000000a00 */
[----:B0-----:R-:W-:-:S07]  /*00e0*/  IMAD.WIDE R6, R3, 0x4, R6 ;  /* 0x0000000403067825 */ /* 0x001fce00078e0206 */
[----:B------:R-:W0:Y:S01]  /*00f0*/  LDC.64 R4, c[0x0][0x380] ;  /* 0x0000e000ff047b82 */ /* 0x000e220000000a00 */
[----:B-1----:R-:W3:Y:S01]  /*0100*/  LDG.E R7, desc[UR6][R6.64] ;  /* 0x0000000606077981 */ /* 0x002ee2000c1e1900 */
[----:B--2---:R-:W-:-:S06]  /*0110*/  IMAD.WIDE R8, R3, 0x8, R8 ;  /* 0x0000000803087825 */ /* 0x004fcc00078e0208 */
[----:B------:R-:W1:Y:S01]  /*0120*/  LDC.64 R14, c[0x0][0x3a0] ;  /* 0x0000e800ff0e7b82 */ /* 0x000e620000000a00 */
[----:B------:R-:W2:Y:S01]  /*0130*/  LDG.E.64 R8, desc[UR6][R8.64] ;  /* 0x0000000608087981 */ /* 0x000ea2000c1e1b00 */
[----:B0-----:R-:W-:-:S06]  /*0140*/  IMAD.WIDE R4, R3, 0x4, R4 ;  /* 0x0000000403047825 */ /* 0x001fcc00078e0204 */
[----:B------:R-:W1:Y:S01]  /*0150*/  LDG.E R5, desc[UR6][R4.64] ;  /* 0x0000000604057981 */ /* 0x000e62000c1e1900 */
[----:B---3--:R-:W-:-:S06]  /*0160*/  IMAD.WIDE R10, R7, 0x8, R10 ;  /* 0x00000008070a7825 */ /* 0x008fcc00078e020a */
[----:B------:R-:W2:Y:S01]  /*0170*/  LDG.E.64 R10, desc[UR6][R10.64] ;  /* 0x000000060a0a7981 */ /* 0x000ea2000c1e1b00 */
[----:B------:R-:W-:-:S04]  /*0180*/  IADD3 R3, PT, PT, R0, R3, RZ ;  /* 0x0000000300037210 */ /* 0x000fc80007ffe0ff */
[----:B------:R-:W-:Y:S01]  /*0190*/  ISETP.GE.AND P0, PT, R3, UR5, PT ;  /* 0x0000000503007c0c */ /* 0x000fe2000bf06270 */
[----:B-1----:R-:W-:Y:S01]  /*01a0*/  IMAD.WIDE R6, R5, 0x8, R14 ;  /* 0x0000000805067825 */ /* 0x002fe200078e020e */
[----:B--2---:R-:W-:-:S07]  /*01b0*/  DMUL R12, R8, R10 ;  /* 0x0000000a080c7228 */ /* 0x004fce0000000000 */
[----:B------:R0:W-:Y:S04]  /*01c0*/  REDG.E.ADD.F64.RN.STRONG.GPU desc[UR6][R6.64], R12 ;  /* 0x0000000c060079a6 */ /* 0x0001e8000c12ff06 */
[----:B------:R-:W-:Y:S05]  /*01d0*/  @!P0 BRA `(.L_x_60) ;  /* 0xfffffffc00b48947 */ /* 0x000fea000383ffff */
[----:B------:R-:W-:Y:S05]  /*01e0*/  EXIT ;  /* 0x000000000000794d */ /* 0x000fea0003800000 */
.L_x_61:
        /* <DEDUP_REMOVED lines=9> */
.L_x_64:


//--------------------- .nv.shared._Z29spmv_coo_reduce_update_kernelILj256EEvjPKiPKdPd --------------------------
	.section	.nv.shared._Z29spmv_coo_reduce_update_kernelILj256EEvjPKiPKdPd,"aw",@nobits
	.sectionflags	@""
	.align	8
.nv.shared._Z29spmv_coo_reduce_update_kernelILj256EEvjPKiPKdPd:
	.zero		4112


//--------------------- .nv.shared.reserved.0     --------------------------
	.section	.nv.shared.reserved.0,"aw",@nobits
	.weak		__nv_reservedSMEM_offset_0_alias
	.size		__nv_reservedSMEM_offset_0_alias, 0, 64
	.other		__nv_reservedSMEM_offset_0_alias,@"STO_CUDA_RESERVED_SHARED STV_DEFAULT"
__nv_reservedSMEM_offset_0_alias:
	.zero		0
	.zero		64


//--------------------- .nv.shared._Z20spmv_coo_flat_kernelILj256EEvijPKiS1_PKdS3_PdPiS4_ --------------------------
	.section	.nv.shared._Z20spmv_coo_flat_kernelILj256EEvijPKiS1_PKdS3_PdPiS4_,"aw",@nobits
	.sectionflags	@""
	.align	8
.nv.shared._Z20spmv_coo_flat_kernelILj256EEvijPKiS1_PKdS3_PdPiS4_:
	.zero		4608


//--------------------- .nv.constant0._Z29spmv_coo_reduce_update_kernelILj256EEvjPKiPKdPd --------------------------
	.section	.nv.constant0._Z29spmv_coo_reduce_update_kernelILj256EEvjPKiPKdPd,"a",@progbits
	.sectionflags	@""
	.align	4
.nv.constant0._Z29spmv_coo_reduce_update_kernelILj256EEvjPKiPKdPd:
	.zero		928


//--------------------- .nv.constant0._Z20spmv_coo_flat_kernelILj256EEvijPKiS1_PKdS3_PdPiS4_ --------------------------
	.section	.nv.constant0._Z20spmv_coo_flat_kernelILj256EEvijPKiS1_PKdS3_PdPiS4_,"a",@progbits
	.sectionflags	@""
	.align	4
.nv.constant0._Z20spmv_coo_flat_kernelILj256EEvijPKiS1_PKdS3_PdPiS4_:
	.zero		960


//--------------------- .nv.constant0._Z15spmv_coo_normalPKiS0_PKdS2_Pdi --------------------------
	.section	.nv.constant0._Z15spmv_coo_normalPKiS0_PKdS2_Pdi,"a",@progbits
	.sectionflags	@""
	.align	4
.nv.constant0._Z15spmv_coo_normalPKiS0_PKdS2_Pdi:
	.zero		940


//--------------------- SYMBOLS --------------------------

	.type		.nv.reservedSmem.offset0,@object
	.size		.nv.reservedSmem.offset0,0x4
	.type		.nv.reservedSmem.cap,@object
	.size		.nv.reservedSmem.cap,0x4
